	.target	sm_90a

	.elftype	@"ET_EXEC"


//--------------------- .note.nv.tkinfo           --------------------------
	.section	.note.nv.tkinfo,"",@"SHT_NOTE"
	.sectionflags	@"SHF_NOTE_NV_TKINFO"
	.tkinfo
        /*0018*/ 	.word	0x00000002
        /*0030*/ 	.string	""
        /*0030*/ 	.string	"ptxas"
        /*0030*/ 	.string	"Cuda compilation tools, release 13.0, V13.0.88"
        /*0030*/ 	.string	"Build cuda_13.0.r13.0/compiler.36424714_0"
        /*0030*/ 	.string	"-arch sm_90a -m 64 "



//--------------------- .note.nv.cuinfo           --------------------------
	.section	.note.nv.cuinfo,"",@"SHT_NOTE"
	.sectionflags	@"SHF_NOTE_NV_CUINFO"
        /*0018*/ 	.short	0x0002
        /*001a*/ 	.short	0x005a
        /*001c*/ 	.short	0x0082
	.zero		2


//--------------------- .nv.info                  --------------------------
	.section	.nv.info,"",@"SHT_CUDA_INFO"
	.align	4


	//----- nvinfo : EIATTR_REGCOUNT
	.align		4
        /*0000*/ 	.byte	0x04, 0x2f
        /*0002*/ 	.short	(.L_15 - .L_14)
	.align		4
.L_14:
        /*0004*/ 	.word	index@(_ZN7cutlass13device_kernelINS_4gemm6kernel13GemmUniversalIN4cute5tupleIJiiiiEEENS1_10collective13CollectiveMmaINS1_34MainloopSm90TmaGmmaWarpSpecializedILi3ENS5_IJNS4_1CILi2EEESB_NSA_ILi1EEEEEENS1_35KernelTmaWarpSpecializedCooperativeEEENS5_IJNSA_ILi128EEENSA_ILi64EEENSA_ILi32EEEEEEaNS5_IJlSC_lEEEaSK_NS4_8TiledMMAINS4_8MMA_AtomIJNS4_4SM904GMMA26MMA_64x64x32_S32S8S8_SS_TNEEEENS4_6LayoutINS5_IJSB_SC_SC_EEENS5_IJSC_NSA_ILi0EEEST_EEEEENS5_IJNS4_10UnderscoreESW_SW_EEEEENS4_23SM90_TMA_LOAD_MULTICASTENS4_14ComposedLayoutINS4_7SwizzleILi1ELi4ELi3EEENS4_18smem_ptr_flag_bitsILi8EEENSR_INS5_IJNSA_ILi8EEESI_EEENS5_IJSI_SC_EEEEEEEvNS4_8identityESZ_S19_vS1A_EENS_8epilogue10collective6detail29Sm90TmaWarpSpecializedAdapterINS1D_15DefaultEpilogueIaSK_SK_NS1C_6thread17LinearCombinationIaLi1EiiLNS1H_9ScaleType4KindE0ELNS_15FloatRoundStyleE2EaEENS1_15EpilogueDefaultEEEEEvvEEEEvNT_6ParamsE)
        /*0008*/ 	.word	0x000000a8


	//----- nvinfo : EIATTR_FRAME_SIZE
	.align		4
.L_15:
        /*000c*/ 	.byte	0x04, 0x11
        /*000e*/ 	.short	(.L_17 - .L_16)
	.align		4
.L_16:
        /*0010*/ 	.word	index@(_ZN7cutlass13device_kernelINS_4gemm6kernel13GemmUniversalIN4cute5tupleIJiiiiEEENS1_10collective13CollectiveMmaINS1_34MainloopSm90TmaGmmaWarpSpecializedILi3ENS5_IJNS4_1CILi2EEESB_NSA_ILi1EEEEEENS1_35KernelTmaWarpSpecializedCooperativeEEENS5_IJNSA_ILi128EEENSA_ILi64EEENSA_ILi32EEEEEEaNS5_IJlSC_lEEEaSK_NS4_8TiledMMAINS4_8MMA_AtomIJNS4_4SM904GMMA26MMA_64x64x32_S32S8S8_SS_TNEEEENS4_6LayoutINS5_IJSB_SC_SC_EEENS5_IJSC_NSA_ILi0EEEST_EEEEENS5_IJNS4_10UnderscoreESW_SW_EEEEENS4_23SM90_TMA_LOAD_MULTICASTENS4_14ComposedLayoutINS4_7SwizzleILi1ELi4ELi3EEENS4_18smem_ptr_flag_bitsILi8EEENSR_INS5_IJNSA_ILi8EEESI_EEENS5_IJSI_SC_EEEEEEEvNS4_8identityESZ_S19_vS1A_EENS_8epilogue10collective6detail29Sm90TmaWarpSpecializedAdapterINS1D_15DefaultEpilogueIaSK_SK_NS1C_6thread17LinearCombinationIaLi1EiiLNS1H_9ScaleType4KindE0ELNS_15FloatRoundStyleE2EaEENS1_15EpilogueDefaultEEEEEvvEEEEvNT_6ParamsE)
        /*0014*/ 	.word	0x00000000


	//----- nvinfo : EIATTR_MIN_STACK_SIZE
	.align		4
.L_17:
        /*0018*/ 	.byte	0x04, 0x12
        /*001a*/ 	.short	(.L_19 - .L_18)
	.align		4
.L_18:
        /*001c*/ 	.word	index@(_ZN7cutlass13device_kernelINS_4gemm6kernel13GemmUniversalIN4cute5tupleIJiiiiEEENS1_10collective13CollectiveMmaINS1_34MainloopSm90TmaGmmaWarpSpecializedILi3ENS5_IJNS4_1CILi2EEESB_NSA_ILi1EEEEEENS1_35KernelTmaWarpSpecializedCooperativeEEENS5_IJNSA_ILi128EEENSA_ILi64EEENSA_ILi32EEEEEEaNS5_IJlSC_lEEEaSK_NS4_8TiledMMAINS4_8MMA_AtomIJNS4_4SM904GMMA26MMA_64x64x32_S32S8S8_SS_TNEEEENS4_6LayoutINS5_IJSB_SC_SC_EEENS5_IJSC_NSA_ILi0EEEST_EEEEENS5_IJNS4_10UnderscoreESW_SW_EEEEENS4_23SM90_TMA_LOAD_MULTICASTENS4_14ComposedLayoutINS4_7SwizzleILi1ELi4ELi3EEENS4_18smem_ptr_flag_bitsILi8EEENSR_INS5_IJNSA_ILi8EEESI_EEENS5_IJSI_SC_EEEEEEEvNS4_8identityESZ_S19_vS1A_EENS_8epilogue10collective6detail29Sm90TmaWarpSpecializedAdapterINS1D_15DefaultEpilogueIaSK_SK_NS1C_6thread17LinearCombinationIaLi1EiiLNS1H_9ScaleType4KindE0ELNS_15FloatRoundStyleE2EaEENS1_15EpilogueDefaultEEEEEvvEEEEvNT_6ParamsE)
        /*0020*/ 	.word	0x00000000
.L_19:


//--------------------- .nv.compat                --------------------------
	.section	.nv.compat,"",@"SHT_CUDA_COMPAT_INFO"
	.align	4
        /*0000*/ 	.byte	0x02, 0x09, 0x01, 0x00, 0x02, 0x02, 0x04, 0x00, 0x02, 0x05, 0x05, 0x00, 0x03, 0x07, 0x01, 0x01
        /*0010*/ 	.byte	0x02, 0x03, 0x01, 0x00, 0x02, 0x06, 0x01, 0x00, 0x04, 0x0b, 0x08, 0x00, 0x00, 0x00, 0x00, 0x00
        /*0020*/ 	.byte	0x00, 0x00, 0x00, 0x00


//--------------------- .nv.info._ZN7cutlass13device_kernelINS_4gemm6kernel13GemmUniversalIN4cute5tupleIJiiiiEEENS1_10collective13CollectiveMmaINS1_34MainloopSm90TmaGmmaWarpSpecializedILi3ENS5_IJNS4_1CILi2EEESB_NSA_ILi1EEEEEENS1_35KernelTmaWarpSpecializedCooperativeEEENS5_IJNSA_ILi128EEENSA_ILi64EEENSA_ILi32EEEEEEaNS5_IJlSC_lEEEaSK_NS4_8TiledMMAINS4_8MMA_AtomIJNS4_4SM904GMMA26MMA_64x64x32_S32S8S8_SS_TNEEEENS4_6LayoutINS5_IJSB_SC_SC_EEENS5_IJSC_NSA_ILi0EEEST_EEEEENS5_IJNS4_10UnderscoreESW_SW_EEEEENS4_23SM90_TMA_LOAD_MULTICASTENS4_14ComposedLayoutINS4_7SwizzleILi1ELi4ELi3EEENS4_18smem_ptr_flag_bitsILi8EEENSR_INS5_IJNSA_ILi8EEESI_EEENS5_IJSI_SC_EEEEEEEvNS4_8identityESZ_S19_vS1A_EENS_8epilogue10collective6detail29Sm90TmaWarpSpecializedAdapterINS1D_15DefaultEpilogueIaSK_SK_NS1C_6thread17LinearCombinationIaLi1EiiLNS1H_9ScaleType4KindE0ELNS_15FloatRoundStyleE2EaEENS1_15EpilogueDefaultEEEEEvvEEEEvNT_6ParamsE --------------------------
	.section	.nv.info._ZN7cutlass13device_kernelINS_4gemm6kernel13GemmUniversalIN4cute5tupleIJiiiiEEENS1_10collective13CollectiveMmaINS1_34MainloopSm90TmaGmmaWarpSpecializedILi3ENS5_IJNS4_1CILi2EEESB_NSA_ILi1EEEEEENS1_35KernelTmaWarpSpecializedCooperativeEEENS5_IJNSA_ILi128EEENSA_ILi64EEENSA_ILi32EEEEEEaNS5_IJlSC_lEEEaSK_NS4_8TiledMMAINS4_8MMA_AtomIJNS4_4SM904GMMA26MMA_64x64x32_S32S8S8_SS_TNEEEENS4_6LayoutINS5_IJSB_SC_SC_EEENS5_IJSC_NSA_ILi0EEEST_EEEEENS5_IJNS4_10UnderscoreESW_SW_EEEEENS4_23SM90_TMA_LOAD_MULTICASTENS4_14ComposedLayoutINS4_7SwizzleILi1ELi4ELi3EEENS4_18smem_ptr_flag_bitsILi8EEENSR_INS5_IJNSA_ILi8EEESI_EEENS5_IJSI_SC_EEEEEEEvNS4_8identityESZ_S19_vS1A_EENS_8epilogue10collective6detail29Sm90TmaWarpSpecializedAdapterINS1D_15DefaultEpilogueIaSK_SK_NS1C_6thread17LinearCombinationIaLi1EiiLNS1H_9ScaleType4KindE0ELNS_15FloatRoundStyleE2EaEENS1_15EpilogueDefaultEEEEEvvEEEEvNT_6ParamsE,"",@"SHT_CUDA_INFO"
	.sectionflags	@""
	.align	4


	//----- nvinfo : EIATTR_CUDA_API_VERSION
	.align		4
        /*0000*/ 	.byte	0x04, 0x37
        /*0002*/ 	.short	(.L_21 - .L_20)
.L_20:
        /*0004*/ 	.word	0x00000082


	//----- nvinfo : EIATTR_KPARAM_INFO
	.align		4
.L_21:
        /*0008*/ 	.byte	0x04, 0x17
        /*000a*/ 	.short	(.L_23 - .L_22)
.L_22:
        /*000c*/ 	.word	0x00000000
        /*0010*/ 	.short	0x0000
        /*0012*/ 	.short	0x0070
        /*0014*/ 	.byte	0x00, 0xf0, 0x01, 0x10


	//----- nvinfo : EIATTR_SPARSE_MMA_MASK
	.align		4
.L_23:
        /*0018*/ 	.byte	0x03, 0x50
        /*001a*/ 	.short	0x0000


	//----- nvinfo : EIATTR_MAXREG_COUNT
	.align		4
        /*001c*/ 	.byte	0x03, 0x1b
        /*001e*/ 	.short	0x00a8


	//----- nvinfo : EIATTR_NUM_BARRIERS
	.align		4
        /*0020*/ 	.byte	0x02, 0x4c
        /*0022*/ 	.byte	0x01
	.zero		1


	//----- nvinfo : EIATTR_EXTERNS
	.align		4
        /*0024*/ 	.byte	0x04, 0x0f
        /*0026*/ 	.short	(.L_25 - .L_24)


	//   ....[0]....
	.align		4
.L_24:
        /*0028*/ 	.word	index@(__assertfail)


	//----- nvinfo : EIATTR_MERCURY_ISA_VERSION
	.align		4
.L_25:
        /*002c*/ 	.byte	0x03, 0x5f
        /*002e*/ 	.short	0x0101


	//----- nvinfo : EIATTR_INT_WARP_WIDE_INSTR_OFFSETS
	.align		4
        /*0030*/ 	.byte	0x04, 0x31
        /*0032*/ 	.short	(.L_27 - .L_26)


	//   ....[0]....
.L_26:
        /*0034*/ 	.word	0x00000430


	//   ....[1]....
        /*0038*/ 	.word	0x00000600


	//   ....[2]....
        /*003c*/ 	.word	0x00000640


	//   ....[3]....
        /*0040*/ 	.word	0x00001bb0


	//----- nvinfo : EIATTR_COOP_GROUP_MASK_REGIDS
	.align		4
.L_27:
        /*0044*/ 	.byte	0x04, 0x29
        /*0046*/ 	.short	(.L_29 - .L_28)


	//   ....[0]....
.L_28:
        /*0048*/ 	.word	0xffffffff


	//   ....[1]....
        /*004c*/ 	.word	0xffffffff


	//   ....[2]....
        /*0050*/ 	.word	0xffffffff


	//   ....[3]....
        /*0054*/ 	.word	0xffffffff


	//   ....[4]....
        /*0058*/ 	.word	0xffffffff


	//   ....[5]....
        /*005c*/ 	.word	0xffffffff


	//----- nvinfo : EIATTR_COOP_GROUP_INSTR_OFFSETS
	.align		4
.L_29:
        /*0060*/ 	.byte	0x04, 0x28
        /*0062*/ 	.short	(.L_31 - .L_30)


	//   ....[0]....
.L_30:
        /*0064*/ 	.word	0x00000060


	//   ....[1]....
        /*0068*/ 	.word	0x00000070


	//   ....[2]....
        /*006c*/ 	.word	0x00000130


	//   ....[3]....
        /*0070*/ 	.word	0x000002b0


	//   ....[4]....
        /*0074*/ 	.word	0x000007e0


	//   ....[5]....
        /*0078*/ 	.word	0x00001400


	//----- nvinfo : EIATTR_REG_RECONFIG
	.align		4
.L_31:
        /*007c*/ 	.byte	0x01, 0x54
	.zero		2


	//----- nvinfo : EIATTR_SYSCALL_OFFSETS
	.align		4
        /*0080*/ 	.byte	0x04, 0x46
        /*0082*/ 	.short	(.L_33 - .L_32)


	//   ....[0]....
.L_32:
        /*0084*/ 	.word	0x000015f0


	//----- nvinfo : EIATTR_MBARRIER_INSTR_OFFSETS
	.align		4
.L_33:
        /*0088*/ 	.byte	0x04, 0x39
        /*008a*/ 	.short	(.L_35 - .L_34)


	//   ....[0]....
.L_34:
        /*008c*/ 	.word	0x00000230
        /*0090*/ 	.word	0x000000ff
        /*0094*/ 	.word	0x00000000
        /*0098*/ 	.short	0x0100
        /*009a*/ 	.byte	0x08
	.zero		1


	//   ....[1]....
        /*009c*/ 	.word	0x00000240
        /*00a0*/ 	.word	0x000000ff
        /*00a4*/ 	.word	0x00000018
        /*00a8*/ 	.short	0x0100
        /*00aa*/ 	.byte	0x08
	.zero		1


	//   ....[2]....
        /*00ac*/ 	.word	0x00000250
        /*00b0*/ 	.word	0x000000ff
        /*00b4*/ 	.word	0x00000008
        /*00b8*/ 	.short	0x0100
        /*00ba*/ 	.byte	0x08
	.zero		1


	//   ....[3]....
        /*00bc*/ 	.word	0x00000260
        /*00c0*/ 	.word	0x000000ff
        /*00c4*/ 	.word	0x00000020
        /*00c8*/ 	.short	0x0100
        /*00ca*/ 	.byte	0x08
	.zero		1


	//   ....[4]....
        /*00cc*/ 	.word	0x00000270
        /*00d0*/ 	.word	0x000000ff
        /*00d4*/ 	.word	0x00000010
        /*00d8*/ 	.short	0x0100
        /*00da*/ 	.byte	0x08
	.zero		1


	//   ....[5]....
        /*00dc*/ 	.word	0x00000280
        /*00e0*/ 	.word	0x000000ff
        /*00e4*/ 	.word	0x00000028
        /*00e8*/ 	.short	0x0100
        /*00ea*/ 	.byte	0x08
	.zero		1


	//   ....[6]....
        /*00ec*/ 	.word	0x000006e0
        /*00f0*/ 	.word	0x000000ff
        /*00f4*/ 	.word	0x00000040
        /*00f8*/ 	.short	0x0100
        /*00fa*/ 	.byte	0x06
	.zero		1


	//   ....[7]....
        /*00fc*/ 	.word	0x00000770
        /*0100*/ 	.word	0x000000ff
        /*0104*/ 	.word	0x00000048
        /*0108*/ 	.short	0x0100
        /*010a*/ 	.byte	0x06
	.zero		1


	//   ....[8]....
        /*010c*/ 	.word	0x000016c0
        /*0110*/ 	.word	0x00000003
        /*0114*/ 	.word	0x00000000
        /*0118*/ 	.short	0x010a
        /*011a*/ 	.byte	0x3f
	.zero		1


	//   ....[9]....
        /*011c*/ 	.word	0x00001720
        /*0120*/ 	.word	0x00000003
        /*0124*/ 	.word	0x00000000
        /*0128*/ 	.short	0x010a
        /*012a*/ 	.byte	0x3f
	.zero		1


	//   ....[10]....
        /*012c*/ 	.word	0x00001930
        /*0130*/ 	.word	0x00000005
        /*0134*/ 	.word	0x00000000
        /*0138*/ 	.short	0x010a
        /*013a*/ 	.byte	0x3f
	.zero		1


	//   ....[11]....
        /*013c*/ 	.word	0x00001970
        /*0140*/ 	.word	0x00000005
        /*0144*/ 	.word	0x00000000
        /*0148*/ 	.short	0x010a
        /*014a*/ 	.byte	0x3f
	.zero		1


	//   ....[12]....
        /*014c*/ 	.word	0x00001a60
        /*0150*/ 	.word	0x00000004
        /*0154*/ 	.word	0x00000000
        /*0158*/ 	.short	0x0101
        /*015a*/ 	.byte	0x3f
	.zero		1


	//   ....[13]....
        /*015c*/ 	.word	0x00001c50
        /*0160*/ 	.word	0x00000000
        /*0164*/ 	.word	0x00000000
        /*0168*/ 	.short	0x0101
        /*016a*/ 	.byte	0x3f
	.zero		1


	//   ....[14]....
        /*016c*/ 	.word	0x00004a10
        /*0170*/ 	.word	0x00000016
        /*0174*/ 	.word	0x00000018
        /*0178*/ 	.short	0x010a
        /*017a*/ 	.byte	0x3f
	.zero		1


	//   ....[15]....
        /*017c*/ 	.word	0x00004da0
        /*0180*/ 	.word	0x00000006
        /*0184*/ 	.word	0x00000048
        /*0188*/ 	.short	0x0101
        /*018a*/ 	.byte	0x3f
	.zero		1


	//   ....[16]....
        /*018c*/ 	.word	0x000054d0
        /*0190*/ 	.word	0x00000007
        /*0194*/ 	.word	0x00000000
        /*0198*/ 	.short	0x010a
        /*019a*/ 	.byte	0x3f
	.zero		1


	//   ....[17]....
        /*019c*/ 	.word	0x00005550
        /*01a0*/ 	.word	0x00000006
        /*01a4*/ 	.word	0x00000000
        /*01a8*/ 	.short	0x010a
        /*01aa*/ 	.byte	0x3f
	.zero		1


	//   ....[18]....
        /*01ac*/ 	.word	0x000055e0
        /*01b0*/ 	.word	0x00000003
        /*01b4*/ 	.word	0x00000000
        /*01b8*/ 	.short	0x010a
        /*01ba*/ 	.byte	0x3f
	.zero		1


	//   ....[19]....
        /*01bc*/ 	.word	0x00005640
        /*01c0*/ 	.word	0x00000003
        /*01c4*/ 	.word	0x00000000
        /*01c8*/ 	.short	0x010a
        /*01ca*/ 	.byte	0x3f
	.zero		1


	//   ....[20]....
        /*01cc*/ 	.word	0x00005690
        /*01d0*/ 	.word	0x00000005
        /*01d4*/ 	.word	0x00000000
        /*01d8*/ 	.short	0x010a
        /*01da*/ 	.byte	0x3f
	.zero		1


	//   ....[21]....
        /*01dc*/ 	.word	0x00005760
        /*01e0*/ 	.word	0x00000016
        /*01e4*/ 	.word	0x00000018
        /*01e8*/ 	.short	0x010a
        /*01ea*/ 	.byte	0x3f
	.zero		1


	//   ....[22]....
        /*01ec*/ 	.word	0x00005830
        /*01f0*/ 	.word	0x00000007
        /*01f4*/ 	.word	0x00000000
        /*01f8*/ 	.short	0x010a
        /*01fa*/ 	.byte	0x3f
	.zero		1


	//   ....[23]....
        /*01fc*/ 	.word	0x00005880
        /*0200*/ 	.word	0x00000006
        /*0204*/ 	.word	0x00000000
        /*0208*/ 	.short	0x010a
        /*020a*/ 	.byte	0x3f
	.zero		1


	//----- nvinfo : EIATTR_NUM_MBARRIERS
	.align		4
.L_35:
        /*020c*/ 	.byte	0x03, 0x38
        /*020e*/ 	.short	0x0008


	//----- nvinfo : EIATTR_EXIT_INSTR_OFFSETS
	.align		4
        /*0210*/ 	.byte	0x04, 0x1c
        /*0212*/ 	.short	(.L_37 - .L_36)


	//   ....[0]....
.L_36:
        /*0214*/ 	.word	0x000009b0


	//   ....[1]....
        /*0218*/ 	.word	0x000011c0


	//   ....[2]....
        /*021c*/ 	.word	0x000040a0


	//   ....[3]....
        /*0220*/ 	.word	0x00004600


	//   ....[4]....
        /*0224*/ 	.word	0x00005630


	//----- nvinfo : EIATTR_MAX_THREADS
	.align		4
.L_37:
        /*0228*/ 	.byte	0x04, 0x05
        /*022a*/ 	.short	(.L_39 - .L_38)
.L_38:
        /*022c*/ 	.word	0x00000180
        /*0230*/ 	.word	0x00000001
        /*0234*/ 	.word	0x00000001


	//----- nvinfo : EIATTR_CRS_STACK_SIZE
	.align		4
.L_39:
        /*0238*/ 	.byte	0x04, 0x1e
        /*023a*/ 	.short	(.L_41 - .L_40)
.L_40:
        /*023c*/ 	.word	0x00000000


	//----- nvinfo : EIATTR_CBANK_PARAM_SIZE
	.align		4
.L_41:
        /*0240*/ 	.byte	0x03, 0x19
        /*0242*/ 	.short	0x0470


	//----- nvinfo : EIATTR_PARAM_CBANK
	.align		4
        /*0244*/ 	.byte	0x04, 0x0a
        /*0246*/ 	.short	(.L_43 - .L_42)
	.align		4
.L_42:
        /*0248*/ 	.word	index@(.nv.constant0._ZN7cutlass13device_kernelINS_4gemm6kernel13GemmUniversalIN4cute5tupleIJiiiiEEENS1_10collective13CollectiveMmaINS1_34MainloopSm90TmaGmmaWarpSpecializedILi3ENS5_IJNS4_1CILi2EEESB_NSA_ILi1EEEEEENS1_35KernelTmaWarpSpecializedCooperativeEEENS5_IJNSA_ILi128EEENSA_ILi64EEENSA_ILi32EEEEEEaNS5_IJlSC_lEEEaSK_NS4_8TiledMMAINS4_8MMA_AtomIJNS4_4SM904GMMA26MMA_64x64x32_S32S8S8_SS_TNEEEENS4_6LayoutINS5_IJSB_SC_SC_EEENS5_IJSC_NSA_ILi0EEEST_EEEEENS5_IJNS4_10UnderscoreESW_SW_EEEEENS4_23SM90_TMA_LOAD_MULTICASTENS4_14ComposedLayoutINS4_7SwizzleILi1ELi4ELi3EEENS4_18smem_ptr_flag_bitsILi8EEENSR_INS5_IJNSA_ILi8EEESI_EEENS5_IJSI_SC_EEEEEEEvNS4_8identityESZ_S19_vS1A_EENS_8epilogue10collective6detail29Sm90TmaWarpSpecializedAdapterINS1D_15DefaultEpilogueIaSK_SK_NS1C_6thread17LinearCombinationIaLi1EiiLNS1H_9ScaleType4KindE0ELNS_15FloatRoundStyleE2EaEENS1_15EpilogueDefaultEEEEEvvEEEEvNT_6ParamsE)
        /*024c*/ 	.short	0x0210
        /*024e*/ 	.short	0x0470


	//----- nvinfo : EIATTR_SW_WAR
	.align		4
.L_43:
        /*0250*/ 	.byte	0x04, 0x36
        /*0252*/ 	.short	(.L_45 - .L_44)
.L_44:
        /*0254*/ 	.word	0x00000008
.L_45:


//--------------------- .nv.callgraph             --------------------------
	.section	.nv.callgraph,"",@"SHT_CUDA_CALLGRAPH"
	.align	4
	.sectionentsize	8
	.align		4
        /*0000*/ 	.word	0x00000000
	.align		4
        /*0004*/ 	.word	0xffffffff
	.align		4
        /*0008*/ 	.word	index@(_ZN7cutlass13device_kernelINS_4gemm6kernel13GemmUniversalIN4cute5tupleIJiiiiEEENS1_10collective13CollectiveMmaINS1_34MainloopSm90TmaGmmaWarpSpecializedILi3ENS5_IJNS4_1CILi2EEESB_NSA_ILi1EEEEEENS1_35KernelTmaWarpSpecializedCooperativeEEENS5_IJNSA_ILi128EEENSA_ILi64EEENSA_ILi32EEEEEEaNS5_IJlSC_lEEEaSK_NS4_8TiledMMAINS4_8MMA_AtomIJNS4_4SM904GMMA26MMA_64x64x32_S32S8S8_SS_TNEEEENS4_6LayoutINS5_IJSB_SC_SC_EEENS5_IJSC_NSA_ILi0EEEST_EEEEENS5_IJNS4_10UnderscoreESW_SW_EEEEENS4_23SM90_TMA_LOAD_MULTICASTENS4_14ComposedLayoutINS4_7SwizzleILi1ELi4ELi3EEENS4_18smem_ptr_flag_bitsILi8EEENSR_INS5_IJNSA_ILi8EEESI_EEENS5_IJSI_SC_EEEEEEEvNS4_8identityESZ_S19_vS1A_EENS_8epilogue10collective6detail29Sm90TmaWarpSpecializedAdapterINS1D_15DefaultEpilogueIaSK_SK_NS1C_6thread17LinearCombinationIaLi1EiiLNS1H_9ScaleType4KindE0ELNS_15FloatRoundStyleE2EaEENS1_15EpilogueDefaultEEEEEvvEEEEvNT_6ParamsE)
	.align		4
        /*000c*/ 	.word	index@(__assertfail)
	.align		4
        /*0010*/ 	.word	0x00000000
	.align		4
        /*0014*/ 	.word	0xfffffffe
	.align		4
        /*0018*/ 	.word	0x00000000
	.align		4
        /*001c*/ 	.word	0xfffffffd
	.align		4
        /*0020*/ 	.word	0x00000000
	.align		4
        /*0024*/ 	.word	0xfffffffc


//--------------------- .nv.constant4             --------------------------
	.section	.nv.constant4,"a",@progbits
	.align	8
	.align		8
.nv.constant4:
        /*0000*/ 	.dword	__assertfail
	.align		8
        /*0008*/ 	.dword	__unnamed_1
	.align		8
        /*0010*/ 	.dword	_ZN39_INTERNAL_a5fca05c_4_k_cu_781bb8d7_53404cuda3std3__45__cpo5beginE
	.align		8
        /*0018*/ 	.dword	_ZN39_INTERNAL_a5fca05c_4_k_cu_781bb8d7_53404cuda3std3__45__cpo3endE
	.align		8
        /*0020*/ 	.dword	_ZN39_INTERNAL_a5fca05c_4_k_cu_781bb8d7_53404cuda3std3__45__cpo6cbeginE
	.align		8
        /*0028*/ 	.dword	_ZN39_INTERNAL_a5fca05c_4_k_cu_781bb8d7_53404cuda3std3__45__cpo4cendE
	.align		8
        /*0030*/ 	.dword	_ZN39_INTERNAL_a5fca05c_4_k_cu_781bb8d7_53404cuda3std3__441_GLOBAL__N__a5fca05c_4_k_cu_781bb8d7_53406ignoreE
	.align		8
        /*0038*/ 	.dword	_ZN39_INTERNAL_a5fca05c_4_k_cu_781bb8d7_53404cuda3std3__419piecewise_constructE
	.align		8
        /*0040*/ 	.dword	_ZN39_INTERNAL_a5fca05c_4_k_cu_781bb8d7_53404cuda3std3__48in_placeE
	.align		8
        /*0048*/ 	.dword	_ZN39_INTERNAL_a5fca05c_4_k_cu_781bb8d7_53404cuda3std6ranges3__45__cpo4swapE
	.align		8
        /*0050*/ 	.dword	_ZN39_INTERNAL_a5fca05c_4_k_cu_781bb8d7_53404cuda3std6ranges3__45__cpo9iter_moveE
	.align		8
        /*0058*/ 	.dword	_ZN39_INTERNAL_a5fca05c_4_k_cu_781bb8d7_53404cute7productE
	.align		8
        /*0060*/ 	.dword	_ZN39_INTERNAL_a5fca05c_4_k_cu_781bb8d7_53404cute1_E
	.align		8
        /*0068*/ 	.dword	$str$22
	.align		8
        /*0070*/ 	.dword	$str$23


//--------------------- .text._ZN7cutlass13device_kernelINS_4gemm6kernel13GemmUniversalIN4cute5tupleIJiiiiEEENS1_10collective13CollectiveMmaINS1_34MainloopSm90TmaGmmaWarpSpecializedILi3ENS5_IJNS4_1CILi2EEESB_NSA_ILi1EEEEEENS1_35KernelTmaWarpSpecializedCooperativeEEENS5_IJNSA_ILi128EEENSA_ILi64EEENSA_ILi32EEEEEEaNS5_IJlSC_lEEEaSK_NS4_8TiledMMAINS4_8MMA_AtomIJNS4_4SM904GMMA26MMA_64x64x32_S32S8S8_SS_TNEEEENS4_6LayoutINS5_IJSB_SC_SC_EEENS5_IJSC_NSA_ILi0EEEST_EEEEENS5_IJNS4_10UnderscoreESW_SW_EEEEENS4_23SM90_TMA_LOAD_MULTICASTENS4_14ComposedLayoutINS4_7SwizzleILi1ELi4ELi3EEENS4_18smem_ptr_flag_bitsILi8EEENSR_INS5_IJNSA_ILi8EEESI_EEENS5_IJSI_SC_EEEEEEEvNS4_8identityESZ_S19_vS1A_EENS_8epilogue10collective6detail29Sm90TmaWarpSpecializedAdapterINS1D_15DefaultEpilogueIaSK_SK_NS1C_6thread17LinearCombinationIaLi1EiiLNS1H_9ScaleType4KindE0ELNS_15FloatRoundStyleE2EaEENS1_15EpilogueDefaultEEEEEvvEEEEvNT_6ParamsE --------------------------
	.section	.text._ZN7cutlass13device_kernelINS_4gemm6kernel13GemmUniversalIN4cute5tupleIJiiiiEEENS1_10collective13CollectiveMmaINS1_34MainloopSm90TmaGmmaWarpSpecializedILi3ENS5_IJNS4_1CILi2EEESB_NSA_ILi1EEEEEENS1_35KernelTmaWarpSpecializedCooperativeEEENS5_IJNSA_ILi128EEENSA_ILi64EEENSA_ILi32EEEEEEaNS5_IJlSC_lEEEaSK_NS4_8TiledMMAINS4_8MMA_AtomIJNS4_4SM904GMMA26MMA_64x64x32_S32S8S8_SS_TNEEEENS4_6LayoutINS5_IJSB_SC_SC_EEENS5_IJSC_NSA_ILi0EEEST_EEEEENS5_IJNS4_10UnderscoreESW_SW_EEEEENS4_23SM90_TMA_LOAD_MULTICASTENS4_14ComposedLayoutINS4_7SwizzleILi1ELi4ELi3EEENS4_18smem_ptr_flag_bitsILi8EEENSR_INS5_IJNSA_ILi8EEESI_EEENS5_IJSI_SC_EEEEEEEvNS4_8identityESZ_S19_vS1A_EENS_8epilogue10collective6detail29Sm90TmaWarpSpecializedAdapterINS1D_15DefaultEpilogueIaSK_SK_NS1C_6thread17LinearCombinationIaLi1EiiLNS1H_9ScaleType4KindE0ELNS_15FloatRoundStyleE2EaEENS1_15EpilogueDefaultEEEEEvvEEEEvNT_6ParamsE,"ax",@progbits
	.align	128
.text._ZN7cutlass13device_kernelINS_4gemm6kernel13GemmUniversalIN4cute5tupleIJiiiiEEENS1_10collective13CollectiveMmaINS1_34MainloopSm90TmaGmmaWarpSpecializedILi3ENS5_IJNS4_1CILi2EEESB_NSA_ILi1EEEEEENS1_35KernelTmaWarpSpecializedCooperativeEEENS5_IJNSA_ILi128EEENSA_ILi64EEENSA_ILi32EEEEEEaNS5_IJlSC_lEEEaSK_NS4_8TiledMMAINS4_8MMA_AtomIJNS4_4SM904GMMA26MMA_64x64x32_S32S8S8_SS_TNEEEENS4_6LayoutINS5_IJSB_SC_SC_EEENS5_IJSC_NSA_ILi0EEEST_EEEEENS5_IJNS4_10UnderscoreESW_SW_EEEEENS4_23SM90_TMA_LOAD_MULTICASTENS4_14ComposedLayoutINS4_7SwizzleILi1ELi4ELi3EEENS4_18smem_ptr_flag_bitsILi8EEENSR_INS5_IJNSA_ILi8EEESI_EEENS5_IJSI_SC_EEEEEEEvNS4_8identityESZ_S19_vS1A_EENS_8epilogue10collective6detail29Sm90TmaWarpSpecializedAdapterINS1D_15DefaultEpilogueIaSK_SK_NS1C_6thread17LinearCombinationIaLi1EiiLNS1H_9ScaleType4KindE0ELNS_15FloatRoundStyleE2EaEENS1_15EpilogueDefaultEEEEEvvEEEEvNT_6ParamsE:
        .type           _ZN7cutlass13device_kernelINS_4gemm6kernel13GemmUniversalIN4cute5tupleIJiiiiEEENS1_10collective13CollectiveMmaINS1_34MainloopSm90TmaGmmaWarpSpecializedILi3ENS5_IJNS4_1CILi2EEESB_NSA_ILi1EEEEEENS1_35KernelTmaWarpSpecializedCooperativeEEENS5_IJNSA_ILi128EEENSA_ILi64EEENSA_ILi32EEEEEEaNS5_IJlSC_lEEEaSK_NS4_8TiledMMAINS4_8MMA_AtomIJNS4_4SM904GMMA26MMA_64x64x32_S32S8S8_SS_TNEEEENS4_6LayoutINS5_IJSB_SC_SC_EEENS5_IJSC_NSA_ILi0EEEST_EEEEENS5_IJNS4_10UnderscoreESW_SW_EEEEENS4_23SM90_TMA_LOAD_MULTICASTENS4_14ComposedLayoutINS4_7SwizzleILi1ELi4ELi3EEENS4_18smem_ptr_flag_bitsILi8EEENSR_INS5_IJNSA_ILi8EEESI_EEENS5_IJSI_SC_EEEEEEEvNS4_8identityESZ_S19_vS1A_EENS_8epilogue10collective6detail29Sm90TmaWarpSpecializedAdapterINS1D_15DefaultEpilogueIaSK_SK_NS1C_6thread17LinearCombinationIaLi1EiiLNS1H_9ScaleType4KindE0ELNS_15FloatRoundStyleE2EaEENS1_15EpilogueDefaultEEEEEvvEEEEvNT_6ParamsE,@function
        .size           _ZN7cutlass13device_kernelINS_4gemm6kernel13GemmUniversalIN4cute5tupleIJiiiiEEENS1_10collective13CollectiveMmaINS1_34MainloopSm90TmaGmmaWarpSpecializedILi3ENS5_IJNS4_1CILi2EEESB_NSA_ILi1EEEEEENS1_35KernelTmaWarpSpecializedCooperativeEEENS5_IJNSA_ILi128EEENSA_ILi64EEENSA_ILi32EEEEEEaNS5_IJlSC_lEEEaSK_NS4_8TiledMMAINS4_8MMA_AtomIJNS4_4SM904GMMA26MMA_64x64x32_S32S8S8_SS_TNEEEENS4_6LayoutINS5_IJSB_SC_SC_EEENS5_IJSC_NSA_ILi0EEEST_EEEEENS5_IJNS4_10UnderscoreESW_SW_EEEEENS4_23SM90_TMA_LOAD_MULTICASTENS4_14ComposedLayoutINS4_7SwizzleILi1ELi4ELi3EEENS4_18smem_ptr_flag_bitsILi8EEENSR_INS5_IJNSA_ILi8EEESI_EEENS5_IJSI_SC_EEEEEEEvNS4_8identityESZ_S19_vS1A_EENS_8epilogue10collective6detail29Sm90TmaWarpSpecializedAdapterINS1D_15DefaultEpilogueIaSK_SK_NS1C_6thread17LinearCombinationIaLi1EiiLNS1H_9ScaleType4KindE0ELNS_15FloatRoundStyleE2EaEENS1_15EpilogueDefaultEEEEEvvEEEEvNT_6ParamsE,(.L_x_135 - _ZN7cutlass13device_kernelINS_4gemm6kernel13GemmUniversalIN4cute5tupleIJiiiiEEENS1_10collective13CollectiveMmaINS1_34MainloopSm90TmaGmmaWarpSpecializedILi3ENS5_IJNS4_1CILi2EEESB_NSA_ILi1EEEEEENS1_35KernelTmaWarpSpecializedCooperativeEEENS5_IJNSA_ILi128EEENSA_ILi64EEENSA_ILi32EEEEEEaNS5_IJlSC_lEEEaSK_NS4_8TiledMMAINS4_8MMA_AtomIJNS4_4SM904GMMA26MMA_64x64x32_S32S8S8_SS_TNEEEENS4_6LayoutINS5_IJSB_SC_SC_EEENS5_IJSC_NSA_ILi0EEEST_EEEEENS5_IJNS4_10UnderscoreESW_SW_EEEEENS4_23SM90_TMA_LOAD_MULTICASTENS4_14ComposedLayoutINS4_7SwizzleILi1ELi4ELi3EEENS4_18smem_ptr_flag_bitsILi8EEENSR_INS5_IJNSA_ILi8EEESI_EEENS5_IJSI_SC_EEEEEEEvNS4_8identityESZ_S19_vS1A_EENS_8epilogue10collective6detail29Sm90TmaWarpSpecializedAdapterINS1D_15DefaultEpilogueIaSK_SK_NS1C_6thread17LinearCombinationIaLi1EiiLNS1H_9ScaleType4KindE0ELNS_15FloatRoundStyleE2EaEENS1_15EpilogueDefaultEEEEEvvEEEEvNT_6ParamsE)
        .other          _ZN7cutlass13device_kernelINS_4gemm6kernel13GemmUniversalIN4cute5tupleIJiiiiEEENS1_10collective13CollectiveMmaINS1_34MainloopSm90TmaGmmaWarpSpecializedILi3ENS5_IJNS4_1CILi2EEESB_NSA_ILi1EEEEEENS1_35KernelTmaWarpSpecializedCooperativeEEENS5_IJNSA_ILi128EEENSA_ILi64EEENSA_ILi32EEEEEEaNS5_IJlSC_lEEEaSK_NS4_8TiledMMAINS4_8MMA_AtomIJNS4_4SM904GMMA26MMA_64x64x32_S32S8S8_SS_TNEEEENS4_6LayoutINS5_IJSB_SC_SC_EEENS5_IJSC_NSA_ILi0EEEST_EEEEENS5_IJNS4_10UnderscoreESW_SW_EEEEENS4_23SM90_TMA_LOAD_MULTICASTENS4_14ComposedLayoutINS4_7SwizzleILi1ELi4ELi3EEENS4_18smem_ptr_flag_bitsILi8EEENSR_INS5_IJNSA_ILi8EEESI_EEENS5_IJSI_SC_EEEEEEEvNS4_8identityESZ_S19_vS1A_EENS_8epilogue10collective6detail29Sm90TmaWarpSpecializedAdapterINS1D_15DefaultEpilogueIaSK_SK_NS1C_6thread17LinearCombinationIaLi1EiiLNS1H_9ScaleType4KindE0ELNS_15FloatRoundStyleE2EaEENS1_15EpilogueDefaultEEEEEvvEEEEvNT_6ParamsE,@"STO_CUDA_ENTRY STV_DEFAULT"
_ZN7cutlass13device_kernelINS_4gemm6kernel13GemmUniversalIN4cute5tupleIJiiiiEEENS1_10collective13CollectiveMmaINS1_34MainloopSm90TmaGmmaWarpSpecializedILi3ENS5_IJNS4_1CILi2EEESB_NSA_ILi1EEEEEENS1_35KernelTmaWarpSpecializedCooperativeEEENS5_IJNSA_ILi128EEENSA_ILi64EEENSA_ILi32EEEEEEaNS5_IJlSC_lEEEaSK_NS4_8TiledMMAINS4_8MMA_AtomIJNS4_4SM904GMMA26MMA_64x64x32_S32S8S8_SS_TNEEEENS4_6LayoutINS5_IJSB_SC_SC_EEENS5_IJSC_NSA_ILi0EEEST_EEEEENS5_IJNS4_10UnderscoreESW_SW_EEEEENS4_23SM90_TMA_LOAD_MULTICASTENS4_14ComposedLayoutINS4_7SwizzleILi1ELi4ELi3EEENS4_18smem_ptr_flag_bitsILi8EEENSR_INS5_IJNSA_ILi8EEESI_EEENS5_IJSI_SC_EEEEEEEvNS4_8identityESZ_S19_vS1A_EENS_8epilogue10collective6detail29Sm90TmaWarpSpecializedAdapterINS1D_15DefaultEpilogueIaSK_SK_NS1C_6thread17LinearCombinationIaLi1EiiLNS1H_9ScaleType4KindE0ELNS_15FloatRoundStyleE2EaEENS1_15EpilogueDefaultEEEEEvvEEEEvNT_6ParamsE:
[----:B------:R-:W0:Y:S01]  /*0000*/  LDC R1, c[0x0][0x28] ;  /* 0x00000a00ff017b82 */ /* 0x000e220000000800 */
[----:B------:R-:W1:Y:S01]  /*0010*/  S2R R61, SR_TID.X ;  /* 0x00000000003d7919 */ /* 0x000e620000002100 */
[----:B------:R-:W-:Y:S01]  /*0020*/  ELECT P0, URZ, PT ;  /* 0x00000000003f782f */ /* 0x000fe20003800000 */
[----:B------:R-:W-:Y:S01]  /*0030*/  BSSY B0, `(.L_x_0) ;  /* 0x000000f000007945 */ /* 0x000fe20003800000 */
[--C-:B-1----:R-:W-:Y:S02]  /*0040*/  SHF.R.U32.HI R0, RZ, 0x5, R61.reuse ;  /* 0x00000005ff007819 */ /* 0x102fe4000001163d */
[----:B------:R-:W-:-:S03]  /*0050*/  SHF.R.U32.HI R8, RZ, 0x7, R61 ;  /* 0x00000007ff087819 */ /* 0x000fc6000001163d */
[----:B------:R-:W1:Y:S04]  /*0060*/  SHFL.IDX PT, R3, R0, RZ, 0x1f ;  /* 0x00001fff00037589 */ /* 0x000e6800000e0000 */
[----:B------:R2:W3:Y:S01]  /*0070*/  SHFL.IDX PT, R2, R8, RZ, 0x1f ;  /* 0x00001fff08027589 */ /* 0x0004e200000e0000 */
[----:B-1----:R-:W-:-:S13]  /*0080*/  ISETP.NE.OR P0, PT, R3, RZ, !P0 ;  /* 0x000000ff0300720c */ /* 0x002fda0004705670 */
[----:B0-23--:R-:W-:Y:S05]  /*0090*/  @P0 BRA `(.L_x_1) ;  /* 0x0000000000200947 */ /* 0x00dfea0003800000 */
[----:B------:R-:W-:Y:S02]  /*00a0*/  ULDC.64 UR4, c[0x0][0x198] ;  /* 0x0000660000047ab9 */ /* 0x000fe40000000a00 */
[----:B------:R-:W-:Y:S02]  /*00b0*/  UIADD3 UR6, UP0, UR4, 0xf0, URZ ;  /* 0x000000f004067890 */ /* 0x000fe4000ff1e03f */
[----:B------:R-:W-:Y:S02]  /*00c0*/  UIADD3 UR4, UP1, UR4, 0x1f0, URZ ;  /* 0x000001f004047890 */ /* 0x000fe4000ff3e03f */
[----:B------:R-:W-:Y:S02]  /*00d0*/  UIADD3.X UR7, URZ, UR5, URZ, UP0, !UPT ;  /* 0x000000053f077290 */ /* 0x000fe400087fe43f */
[----:B------:R-:W-:-:S07]  /*00e0*/  UIADD3.X UR5, URZ, UR5, URZ, UP1, !UPT ;  /* 0x000000053f057290 */ /* 0x000fce0008ffe43f */
[----:B------:R0:W-:Y:S02]  /*00f0*/  UTMACCTL.PF [UR6] ;  /* 0x00000000060079b9 */ /* 0x0001e40008040000 */
[----:B------:R0:W-:Y:S02]  /*0100*/  UTMACCTL.PF [UR4] ;  /* 0x00000000040079b9 */ /* 0x0001e40008040000 */
[----:B0-----:R-:W-:Y:S01]  /*0110*/  NOP ;  /* 0x0000000000007918 */ /* 0x001fe20000000000 */
.L_x_1:
[----:B------:R-:W-:Y:S05]  /*0120*/  BSYNC B0 ;  /* 0x0000000000007941 */ /* 0x000fea0003800000 */
.L_x_0:
[----:B------:R-:W0:Y:S02]  /*0130*/  SHFL.IDX PT, R5, R0, RZ, 0x1f ;  /* 0x00001fff00057589 */ /* 0x000e2400000e0000 */
[----:B0-----:R-:W-:-:S13]  /*0140*/  ISETP.NE.AND P0, PT, R5, RZ, PT ;  /* 0x000000ff0500720c */ /* 0x001fda0003f05270 */
[----:B------:R-:W-:Y:S05]  /*0150*/  @P0 BRA `(.L_x_2) ;  /* 0x0000000000500947 */ /* 0x000fea0003800000 */
[----:B------:R-:W0:Y:S01]  /*0160*/  S2UR UR8, SR_CgaCtaId ;  /* 0x00000000000879c3 */ /* 0x000e220000008800 */
[----:B------:R-:W-:Y:S01]  /*0170*/  UMOV UR4, 0x400 ;  /* 0x0000040000047882 */ /* 0x000fe20000000000 */
[----:B------:R-:W-:Y:S01]  /*0180*/  UMOV UR5, 0x1 ;  /* 0x0000000100057882 */ /* 0x000fe20000000000 */
[----:B------:R-:W-:Y:S01]  /*0190*/  UMOV UR6, 0x6 ;  /* 0x0000000600067882 */ /* 0x000fe20000000000 */
[----:B------:R-:W-:Y:S01]  /*01a0*/  ELECT P0, URZ, PT ;  /* 0x00000000003f782f */ /* 0x000fe20003800000 */
[----:B------:R-:W-:-:S04]  /*01b0*/  UIADD3 UR6, -UR6, 0x100000, URZ ;  /* 0x0010000006067890 */ /* 0x000fc8000fffe13f */
[----:B------:R-:W-:Y:S02]  /*01c0*/  USHF.L.U32 UR7, UR6, 0xb, URZ ;  /* 0x0000000b06077899 */ /* 0x000fe4000800063f */
[----:B------:R-:W-:Y:S02]  /*01d0*/  USHF.L.U32 UR6, UR6, 0x1, URZ ;  /* 0x0000000106067899 */ /* 0x000fe4000800063f */
[----:B0-----:R-:W-:Y:S02]  /*01e0*/  ULEA UR8, UR8, UR4, 0x18 ;  /* 0x0000000408087291 */ /* 0x001fe4000f8ec03f */
[----:B------:R-:W-:-:S04]  /*01f0*/  UIADD3 UR4, -UR5, 0x100000, URZ ;  /* 0x0010000005047890 */ /* 0x000fc8000fffe13f */
[----:B------:R-:W-:Y:S02]  /*0200*/  USHF.L.U32 UR5, UR4, 0xb, URZ ;  /* 0x0000000b04057899 */ /* 0x000fe4000800063f */
[----:B------:R-:W-:Y:S01]  /*0210*/  USHF.L.U32 UR4, UR4, 0x1, URZ ;  /* 0x0000000104047899 */ /* 0x000fe2000800063f */
[----:B------:R-:W0:Y:S11]  /*0220*/  FENCE.VIEW.ASYNC.S ;  /* 0x00000000000073c6 */ /* 0x000e360000000000 */
[----:B0-----:R0:W1:Y:S01]  /*0230*/  SYNCS.EXCH.64 URZ, [UR8], UR4 ;  /* 0x00000004083f75b2 */ /* 0x0010620008000100 */
[----:B------:R0:W2:Y:S01]  /*0240*/  SYNCS.EXCH.64 URZ, [UR8+0x18], UR6 ;  /* 0x00001806083f75b2 */ /* 0x0000a20008000100 */
[----:B------:R0:W3:Y:S01]  /*0250*/  SYNCS.EXCH.64 URZ, [UR8+0x8], UR4 ;  /* 0x00000804083f75b2 */ /* 0x0000e20008000100 */
[----:B------:R0:W4:Y:S01]  /*0260*/  SYNCS.EXCH.64 URZ, [UR8+0x20], UR6 ;  /* 0x00002006083f75b2 */ /* 0x0001220008000100 */
[----:B------:R0:W0:Y:S01]  /*0270*/  SYNCS.EXCH.64 URZ, [UR8+0x10], UR4 ;  /* 0x00001004083f75b2 */ /* 0x0000220008000100 */
[----:B------:R0:W0:Y:S01]  /*0280*/  SYNCS.EXCH.64 URZ, [UR8+0x28], UR6 ;  /* 0x00002806083f75b2 */ /* 0x0000220008000100 */
[----:B------:R-:W-:Y:S01]  /*0290*/  NOP ;  /* 0x0000000000007918 */ /* 0x000fe20000000000 */
.L_x_2:
[----:B------:R-:W-:Y:S01]  /*02a0*/  SHF.R.S32.HI R4, RZ, 0x1f, R61 ;  /* 0x0000001fff047819 */ /* 0x000fe2000001143d */
[----:B------:R-:W5:Y:S01]  /*02b0*/  SHFL.IDX PT, R0, R0, RZ, 0x1f ;  /* 0x00001fff00007589 */ /* 0x000f6200000e0000 */
[----:B0-----:R-:W0:Y:S01]  /*02c0*/  S2UR UR8, SR_CTAID.X ;  /* 0x00000000000879c3 */ /* 0x001e220000002500 */
[----:B------:R-:W-:Y:S02]  /*02d0*/  ELECT P0, URZ, PT ;  /* 0x00000000003f782f */ /* 0x000fe40003800000 */
[----:B------:R-:W-:Y:S01]  /*02e0*/  LEA.HI R4, R4, R61, RZ, 0x7 ;  /* 0x0000003d04047211 */ /* 0x000fe200078f38ff */
[----:B------:R-:W-:Y:S01]  /*02f0*/  ULDC UR4, c[0x0][0x150] ;  /* 0x0000540000047ab9 */ /* 0x000fe20000000800 */
[----:B------:R-:W-:Y:S01]  /*0300*/  NOP ;  /* 0x0000000000007918 */ /* 0x000fe20000000000 */
[----:B------:R-:W-:Y:S01]  /*0310*/  NOP ;  /* 0x0000000000007918 */ /* 0x000fe20000000000 */
[----:B------:R-:W-:Y:S01]  /*0320*/  LOP3.LUT R4, R4, 0xffffff80, RZ, 0xc0, !PT ;  /* 0xffffff8004047812 */ /* 0x000fe200078ec0ff */
[----:B------:R-:W-:Y:S01]  /*0330*/  IMAD.MOV.U32 R22, RZ, RZ, 0x1 ;  /* 0x00000001ff167424 */ /* 0x000fe200078e00ff */
[----:B------:R-:W1:Y:S01]  /*0340*/  LDC R11, c[0x0][0x144] ;  /* 0x00005100ff0b7b82 */ /* 0x000e620000000800 */
[----:B------:R-:W-:-:S02]  /*0350*/  ISETP.NE.AND P3, PT, R2, RZ, PT ;  /* 0x000000ff0200720c */ /* 0x000fc40003f65270 */
[----:B------:R-:W-:Y:S02]  /*0360*/  IMAD.IADD R9, R61, 0x1, -R4 ;  /* 0x000000013d097824 */ /* 0x000fe400078e0a04 */
[----:B------:R-:W2:Y:S03]  /*0370*/  S2R R4, SR_CTAID.Y ;  /* 0x0000000000047919 */ /* 0x000ea60000002600 */
[----:B------:R-:W-:Y:S01]  /*0380*/  SHF.R.S32.HI R6, RZ, 0x1f, R9 ;  /* 0x0000001fff067819 */ /* 0x000fe20000011409 */
[----:B------:R-:W3:Y:S03]  /*0390*/  LDC R13, c[0x0][0x140] ;  /* 0x00005000ff0d7b82 */ /* 0x000ee60000000800 */
[----:B------:R-:W-:Y:S02]  /*03a0*/  LEA.HI R6, R6, R9, RZ, 0x3 ;  /* 0x0000000906067211 */ /* 0x000fe400078f18ff */
[----:B-----5:R-:W-:-:S02]  /*03b0*/  ISETP.NE.OR P0, PT, R0, RZ, !P0 ;  /* 0x000000ff0000720c */ /* 0x020fc40004705670 */
[--C-:B------:R-:W-:Y:S02]  /*03c0*/  SHF.R.S32.HI R0, RZ, 0x3, R6.reuse ;  /* 0x00000003ff007819 */ /* 0x100fe40000011406 */
[----:B------:R-:W-:Y:S02]  /*03d0*/  SHF.R.S32.HI R7, RZ, 0x1f, R6 ;  /* 0x0000001fff077819 */ /* 0x000fe40000011406 */
[----:B0-----:R-:W-:Y:S02]  /*03e0*/  I2FP.F32.U32 R10, UR8 ;  /* 0x00000008000a7c45 */ /* 0x001fe40008201000 */
[----:B------:R-:W-:Y:S02]  /*03f0*/  SHF.R.S32.HI R6, RZ, 0x1f, R5 ;  /* 0x0000001fff067819 */ /* 0x000fe40000011405 */
[----:B------:R-:W-:Y:S01]  /*0400*/  LEA.HI R7, R7, R0, RZ, 0x2 ;  /* 0x0000000007077211 */ /* 0x000fe200078f10ff */
[----:B------:R-:W-:Y:S01]  /*0410*/  FMUL R10, R10, UR4 ;  /* 0x000000040a0a7c20 */ /* 0x000fe20008400000 */
[----:B------:R-:W-:Y:S01]  /*0420*/  LEA.HI R6, R6, R5, RZ, 0x2 ;  /* 0x0000000506067211 */ /* 0x000fe200078f10ff */
[----:B------:R-:W-:Y:S01]  /*0430*/  VOTEU.ALL UP0, P0 ;  /* 0x00000000003f7886 */ /* 0x000fe20000000000 */
[----:B------:R-:W-:Y:S01]  /*0440*/  LOP3.LUT R7, R7, 0xfffffffc, RZ, 0xc0, !PT ;  /* 0xfffffffc07077812 */ /* 0x000fe200078ec0ff */
[----:B------:R-:W-:Y:S01]  /*0450*/  ULDC UR4, c[0x0][0x154] ;  /* 0x0000550000047ab9 */ /* 0x000fe20000000800 */
[----:B------:R-:W-:Y:S01]  /*0460*/  LOP3.LUT R6, R6, 0x3ffffffc, RZ, 0xc0, !PT ;  /* 0x3ffffffc06067812 */ /* 0x000fe200078ec0ff */
[----:B------:R-:W0:Y:S01]  /*0470*/  F2I.U32.TRUNC.NTZ R10, R10 ;  /* 0x0000000a000a7305 */ /* 0x000e22000020f000 */
[----:B------:R-:W5:Y:S01]  /*0480*/  @!UP0 S2UR UR7, SR_CgaCtaId ;  /* 0x00000000000789c3 */ /* 0x000f620000008800 */
[----:B------:R-:W-:Y:S01]  /*0490*/  IMAD.IADD R7, R0, 0x1, -R7 ;  /* 0x0000000100077824 */ /* 0x000fe200078e0a07 */
[----:B------:R-:W-:Y:S01]  /*04a0*/  SHF.R.S32.HI R0, RZ, 0x1f, R3 ;  /* 0x0000001fff007819 */ /* 0x000fe20000011403 */
[----:B------:R-:W-:Y:S01]  /*04b0*/  IMAD.IADD R6, R5, 0x1, -R6 ;  /* 0x0000000105067824 */ /* 0x000fe200078e0a06 */
[----:B--2---:R-:W-:Y:S01]  /*04c0*/  I2FP.F32.U32 R12, R4 ;  /* 0x00000004000c7245 */ /* 0x004fe20000201000 */
[----:B------:R-:W-:Y:S01]  /*04d0*/  @!UP0 UMOV UR6, 0x400 ;  /* 0x0000040000068882 */ /* 0x000fe20000000000 */
[----:B------:R-:W-:Y:S01]  /*04e0*/  LEA.HI R0, R0, R3, RZ, 0x2 ;  /* 0x0000000300007211 */ /* 0x000fe200078f10ff */
[----:B------:R-:W-:Y:S01]  /*04f0*/  IMAD R19, R6, 0x4, R7 ;  /* 0x0000000406137824 */ /* 0x000fe200078e0207 */
[----:B---3--:R-:W-:Y:S01]  /*0500*/  ISETP.EQ.U32.AND P2, PT, R13, 0x1, PT ;  /* 0x000000010d00780c */ /* 0x008fe20003f42070 */
[----:B------:R-:W-:Y:S01]  /*0510*/  FMUL R12, R12, UR4 ;  /* 0x000000040c0c7c20 */ /* 0x000fe20008400000 */
[----:B------:R-:W2:Y:S01]  /*0520*/  LDC R7, c[0x0][0x148] ;  /* 0x00005200ff077b82 */ /* 0x000ea20000000800 */
[----:B------:R-:W-:Y:S01]  /*0530*/  LOP3.LUT R0, R0, 0xfffffffc, RZ, 0xc0, !PT ;  /* 0xfffffffc00007812 */ /* 0x000fe200078ec0ff */
[----:B------:R-:W-:Y:S01]  /*0540*/  UMOV UR4, 0x20 ;  /* 0x0000002000047882 */ /* 0x000fe20000000000 */
[----:B------:R-:W-:Y:S01]  /*0550*/  LEA.HI R6, R19, R19, RZ, 0x1 ;  /* 0x0000001313067211 */ /* 0x000fe200078f08ff */
[----:B0-----:R-:W-:Y:S01]  /*0560*/  IMAD.MOV R14, RZ, RZ, -R10 ;  /* 0x000000ffff0e7224 */ /* 0x001fe200078e0a0a */
[----:B------:R-:W0:Y:S01]  /*0570*/  F2I.U32.TRUNC.NTZ R12, R12 ;  /* 0x0000000c000c7305 */ /* 0x000e22000020f000 */
[----:B------:R-:W-:Y:S01]  /*0580*/  IMAD.IADD R3, R3, 0x1, -R0 ;  /* 0x0000000103037824 */ /* 0x000fe200078e0a00 */
[----:B------:R-:W-:Y:S01]  /*0590*/  LOP3.LUT R10, R6, 0xfffffffe, RZ, 0xc0, !PT ;  /* 0xfffffffe060a7812 */ /* 0x000fe200078ec0ff */
[----:B-1----:R-:W-:Y:S01]  /*05a0*/  IMAD R6, R11, R14, UR8 ;  /* 0x000000080b067e24 */ /* 0x002fe2000f8e020e */
[----:B------:R-:W-:-:S04]  /*05b0*/  @!UP0 UIADD3 UR4, -UR4, 0x100000, URZ ;  /* 0x0010000004048890 */ /* 0x000fc8000fffe13f */
[----:B------:R-:W-:Y:S02]  /*05c0*/  @!UP0 USHF.L.U32 UR5, UR4, 0xb, URZ ;  /* 0x0000000b04058899 */ /* 0x000fe4000800063f */
[----:B------:R-:W-:Y:S01]  /*05d0*/  @!UP0 USHF.L.U32 UR4, UR4, 0x1, URZ ;  /* 0x0000000104048899 */ /* 0x000fe2000800063f */
[----:B------:R-:W-:Y:S01]  /*05e0*/  ISETP.NE.AND P1, PT, R3, 0x3, PT ;  /* 0x000000030300780c */ /* 0x000fe20003f25270 */
[C---:B------:R-:W-:Y:S01]  /*05f0*/  IMAD.IADD R11, R19.reuse, 0x1, -R10 ;  /* 0x00000001130b7824 */ /* 0x040fe200078e0a0a */
[----:B------:R-:W-:Y:S01]  /*0600*/  VOTEU.ALL UP1, P0 ;  /* 0x00000000003f7886 */ /* 0x000fe20000020000 */
[----:B------:R-:W-:Y:S01]  /*0610*/  IMAD.SHL.U32 R10, R19, 0x4, RZ ;  /* 0x00000004130a7824 */ /* 0x000fe200078e00ff */
[----:B-----5:R-:W-:Y:S01]  /*0620*/  @!UP0 ULEA UR6, UR7, UR6, 0x18 ;  /* 0x0000000607068291 */ /* 0x020fe2000f8ec03f */
[----:B------:R-:W-:Y:S01]  /*0630*/  ISETP.EQ.OR P1, PT, R3, RZ, !P1 ;  /* 0x000000ff0300720c */ /* 0x000fe20004f22670 */
[----:B------:R-:W-:Y:S01]  /*0640*/  VOTEU.ALL UP0, P0 ;  /* 0x00000000003f7886 */ /* 0x000fe20000000000 */
[----:B------:R-:W-:-:S02]  /*0650*/  ISETP.NE.AND P4, PT, R11, R6, PT ;  /* 0x000000060b00720c */ /* 0x000fc40003f85270 */
[----:B------:R-:W-:Y:S01]  /*0660*/  LOP3.LUT R19, R19, 0xc, R10, 0x78, !PT ;  /* 0x0000000c13137812 */ /* 0x000fe200078e780a */
[----:B0-----:R-:W-:Y:S01]  /*0670*/  IMAD.MOV R21, RZ, RZ, -R12 ;  /* 0x000000ffff157224 */ /* 0x001fe200078e0a0c */
[----:B------:R-:W-:Y:S01]  /*0680*/  LOP3.LUT P0, RZ, R9, 0x7, RZ, 0xc0, !PT ;  /* 0x0000000709ff7812 */ /* 0x000fe2000780c0ff */
[C---:B------:R-:W-:Y:S01]  /*0690*/  VIADD R12, R2.reuse, 0xffffffff ;  /* 0xffffffff020c7836 */ /* 0x040fe20000000000 */
[----:B------:R-:W-:Y:S01]  /*06a0*/  ISETP.EQ.AND P1, PT, R2, RZ, P1 ;  /* 0x000000ff0200720c */ /* 0x000fe20000f22270 */
[----:B--2---:R-:W-:Y:S01]  /*06b0*/  IMAD R11, R7, R21, R4 ;  /* 0x00000015070b7224 */ /* 0x004fe200078e0204 */
[----:B------:R-:W-:Y:S01]  /*06c0*/  ISETP.LT.U32.AND P0, PT, R19, 0x4, !P0 ;  /* 0x000000041300780c */ /* 0x000fe20004701070 */
[----:B------:R-:W0:Y:S02]  /*06d0*/  FENCE.VIEW.ASYNC.S ;  /* 0x00000000000073c6 */ /* 0x000e240000000000 */
[----:B0-----:R0:W1:Y:S01]  /*06e0*/  @!UP0 SYNCS.EXCH.64 URZ, [UR6+0x40], UR4 ;  /* 0x00004004063f85b2 */ /* 0x0010620008000100 */
[----:B------:R-:W-:-:S02]  /*06f0*/  ISETP.GE.U32.AND P6, PT, R12, 0x2, PT ;  /* 0x000000020c00780c */ /* 0x000fc40003fc6070 */
[----:B------:R-:W-:Y:S02]  /*0700*/  SEL R9, RZ, 0x1, !P0 ;  /* 0x00000001ff097807 */ /* 0x000fe40004000000 */
[----:B------:R-:W-:Y:S02]  /*0710*/  @P4 LEA.HI R0, R19, R19, RZ, 0x1 ;  /* 0x0000001313004211 */ /* 0x000fe400078f08ff */
[----:B------:R-:W-:Y:S02]  /*0720*/  SEL R18, RZ, 0x1, !P1 ;  /* 0x00000001ff127807 */ /* 0x000fe40004800000 */
[----:B------:R-:W-:Y:S02]  /*0730*/  @P4 SHF.R.S32.HI R0, RZ, 0x1, R0 ;  /* 0x00000001ff004819 */ /* 0x000fe40000011400 */
[----:B------:R-:W-:Y:S02]  /*0740*/  SEL R18, R18, 0x2, P6 ;  /* 0x0000000212127807 */ /* 0x000fe40003000000 */
[----:B------:R-:W-:-:S02]  /*0750*/  @P4 ISETP.NE.AND P5, PT, R0, R11, PT ;  /* 0x0000000b0000420c */ /* 0x000fc40003fa5270 */
[----:B------:R-:W-:Y:S01]  /*0760*/  LOP3.LUT R0, R61, 0x7f, RZ, 0xc0, !PT ;  /* 0x0000007f3d007812 */ /* 0x000fe200078ec0ff */
[----:B------:R0:W2:Y:S01]  /*0770*/  @!UP1 SYNCS.EXCH.64 URZ, [UR6+0x48], UR4 ;  /* 0x00004804063f95b2 */ /* 0x0000a20008000100 */
[----:B------:R-:W-:Y:S01]  /*0780*/  @P4 SEL R22, RZ, 0x1, P5 ;  /* 0x00000001ff164807 */ /* 0x000fe20002800000 */
[----:B------:R-:W-:-:S03]  /*0790*/  NOP ;  /* 0x0000000000007918 */ /* 0x000fc60000000000 */
[----:B------:R-:W-:Y:S01]  /*07a0*/  LOP3.LUT R22, R22, R9, RZ, 0xc0, !PT ;  /* 0x0000000916167212 */ /* 0x000fe200078ec0ff */
[----:B0-----:R-:W-:Y:S06]  /*07b0*/  @!P2 BRA `(.L_x_3) ;  /* 0x000000000008a947 */ /* 0x001fec0003800000 */
[----:B-12-4-:R-:W-:Y:S01]  /*07c0*/  UCGABAR_ARV ;  /* 0x00000000000079c7 */ /* 0x016fe20008000000 */
[----:B------:R-:W-:Y:S05]  /*07d0*/  BRA `(.L_x_4) ;  /* 0x0000000000047947 */ /* 0x000fea0003800000 */
.L_x_3:
[----:B-12-4-:R-:W-:Y:S01]  /*07e0*/  NOP ;  /* 0x0000000000007918 */ /* 0x016fe20000000000 */
.L_x_4:
[----:B------:R-:W0:Y:S01]  /*07f0*/  LDC R2, c[0x0][0x65c] ;  /* 0x00019700ff027b82 */ /* 0x000e220000000800 */
[----:B------:R-:W-:Y:S02]  /*0800*/  IMAD.U32 R10, RZ, RZ, UR8 ;  /* 0x00000008ff0a7e24 */ /* 0x000fe4000f8e00ff */
[----:B------:R-:W-:Y:S01]  /*0810*/  IMAD.MOV.U32 R11, RZ, RZ, RZ ;  /* 0x000000ffff0b7224 */ /* 0x000fe200078e00ff */
[----:B0-----:R-:W-:-:S04]  /*0820*/  ISETP.NE.AND P1, PT, R2, 0x1, PT ;  /* 0x000000010200780c */ /* 0x001fc80003f25270 */
[----:B------:R-:W-:-:S09]  /*0830*/  P2R R5, PR, RZ, 0x2 ;  /* 0x00000002ff057803 */ /* 0x000fd20000000000 */
[----:B------:R-:W0:Y:S01]  /*0840*/  @P1 LDC R17, c[0x0][0x10] ;  /* 0x00000400ff111b82 */ /* 0x000e220000000800 */
[----:B------:R-:W-:Y:S02]  /*0850*/  @P1 IMAD.MOV.U32 R5, RZ, RZ, RZ ;  /* 0x000000ffff051224 */ /* 0x000fe400078e00ff */
[----:B------:R-:W-:-:S05]  /*0860*/  @P1 IMAD.MOV.U32 R13, RZ, RZ, RZ ;  /* 0x000000ffff0d1224 */ /* 0x000fca00078e00ff */
[----:B------:R-:W1:Y:S01]  /*0870*/  @!P1 LDC R9, c[0x0][0xc] ;  /* 0x00000300ff099b82 */ /* 0x000e620000000800 */
[----:B------:R-:W-:Y:S01]  /*0880*/  ULDC UR4, c[0x0][0xc] ;  /* 0x0000030000047ab9 */ /* 0x000fe20000000800 */
[----:B------:R-:W-:Y:S01]  /*0890*/  ULDC UR5, c[0x0][0x10] ;  /* 0x0000040000057ab9 */ /* 0x000fe20000000800 */
[----:B------:R-:W-:Y:S01]  /*08a0*/  ULDC UR6, c[0x0][0x14] ;  /* 0x0000050000067ab9 */ /* 0x000fe20000000800 */
[----:B------:R-:W-:-:S04]  /*08b0*/  UIMAD.WIDE.U32 UR4, UR4, UR5, URZ ;  /* 0x00000005040472a5 */ /* 0x000fc8000f8e003f */
[----:B------:R-:W-:Y:S02]  /*08c0*/  UIMAD.WIDE.U32 UR36, UR4, UR6, URZ ;  /* 0x00000006042472a5 */ /* 0x000fe4000f8e003f */
[----:B------:R-:W-:-:S04]  /*08d0*/  UIMAD UR42, UR5, UR6, URZ ;  /* 0x00000006052a72a4 */ /* 0x000fc8000f8e023f */
[----:B------:R-:W-:Y:S01]  /*08e0*/  UIADD3 UR42, UR37, UR42, URZ ;  /* 0x0000002a252a7290 */ /* 0x000fe2000fffe03f */
[----:B0-----:R-:W-:-:S04]  /*08f0*/  @P1 IMAD.WIDE.U32 R16, R17, UR8, R4 ;  /* 0x0000000811101c25 */ /* 0x001fc8000f8e0004 */
[----:B------:R-:W-:Y:S02]  /*0900*/  @P1 IMAD.IADD R17, R17, 0x1, R13 ;  /* 0x0000000111111824 */ /* 0x000fe400078e020d */
[----:B-1----:R-:W-:-:S04]  /*0910*/  @!P1 IMAD.WIDE.U32 R10, R4, R9, R10 ;  /* 0x00000009040a9225 */ /* 0x002fc800078e000a */
[----:B------:R-:W-:Y:S02]  /*0920*/  @!P1 IMAD.MOV.U32 R16, RZ, RZ, R10 ;  /* 0x000000ffff109224 */ /* 0x000fe400078e000a */
[----:B------:R-:W-:Y:S01]  /*0930*/  @!P1 IMAD.MOV.U32 R17, RZ, RZ, R11 ;  /* 0x000000ffff119224 */ /* 0x000fe200078e000b */
[----:B------:R-:W-:Y:S06]  /*0940*/  @!P2 BRA `(.L_x_5) ;  /* 0x00000000000ca947 */ /* 0x000fec0003800000 */
[----:B------:R-:W-:Y:S01]  /*0950*/  UCGABAR_WAIT ;  /* 0x0000000000007dc7 */ /* 0x000fe20008000000 */
[----:B------:R-:W-:Y:S01]  /*0960*/  CCTL.IVALL ;  /* 0x00000000ff00798f */ /* 0x000fe20002000000 */
[----:B------:R-:W-:Y:S05]  /*0970*/  BRA `(.L_x_6) ;  /* 0x0000000000047947 */ /* 0x000fea0003800000 */
.L_x_5:
[----:B------:R-:W-:Y:S06]  /*0980*/  BAR.SYNC.DEFER_BLOCKING 0x0 ;  /* 0x0000000000007b1d */ /* 0x000fec0000010000 */
.L_x_6:
[----:B------:R-:W-:Y:S05]  /*0990*/  @!P3 BRA `(.L_x_7) ;  /* 0x0000003400c4b947 */ /* 0x000fea0003800000 */
[----:B------:R-:W-:-:S13]  /*09a0*/  ISETP.GT.U32.AND P0, PT, R12, 0x1, PT ;  /* 0x000000010c00780c */ /* 0x000fda0003f04070 */
[----:B------:R-:W-:Y:S05]  /*09b0*/  @P0 EXIT ;  /* 0x000000000000094d */ /* 0x000fea0003800000 */
[----:B------:R-:W-:Y:S01]  /*09c0*/  ULDC.64 UR4, c[0x0][0x650] ;  /* 0x0001940000047ab9 */ /* 0x000fe20000000a00 */
[----:B------:R-:W-:Y:S01]  /*09d0*/  PRMT R3, RZ, 0x7610, R3 ;  /* 0x00007610ff037816 */ /* 0x000fe20000000003 */
[----:B------:R-:W-:Y:S01]  /*09e0*/  IMAD.MOV.U32 R67, RZ, RZ, -0x1 ;  /* 0xffffffffff437424 */ /* 0x000fe200078e00ff */
[----:B------:R-:W-:Y:S01]  /*09f0*/  ISETP.GE.U32.AND P0, PT, R16, UR4, PT ;  /* 0x0000000410007c0c */ /* 0x000fe2000bf06070 */
[----:B------:R-:W-:Y:S02]  /*0a00*/  IMAD.MOV.U32 R68, RZ, RZ, -0x1 ;  /* 0xffffffffff447424 */ /* 0x000fe400078e00ff */
[----:B------:R-:W-:Y:S01]  /*0a10*/  IMAD.MOV.U32 R66, RZ, RZ, -0x1 ;  /* 0xffffffffff427424 */ /* 0x000fe200078e00ff */
[----:B------:R-:W-:-:S13]  /*0a20*/  ISETP.GE.U32.AND.EX P0, PT, R17, UR5, PT, P0 ;  /* 0x0000000511007c0c */ /* 0x000fda000bf06100 */
[----:B------:R-:W-:Y:S05]  /*0a30*/  @P0 BRA `(.L_x_8) ;  /* 0x0000000400280947 */ /* 0x000fea0003800000 */
[----:B------:R-:W0:Y:S01]  /*0a40*/  LDC.64 R24, c[0x0][0x628] ;  /* 0x00018a00ff187b82 */ /* 0x000e220000000a00 */
[----:B------:R-:W-:Y:S02]  /*0a50*/  IMAD.MOV.U32 R10, RZ, RZ, R16 ;  /* 0x000000ffff0a7224 */ /* 0x000fe400078e0010 */
[----:B------:R-:W-:-:S05]  /*0a60*/  IMAD.MOV.U32 R11, RZ, RZ, R17 ;  /* 0x000000ffff0b7224 */ /* 0x000fca00078e0011 */
[----:B------:R-:W1:Y:S08]  /*0a70*/  LDC R20, c[0x0][0x630] ;  /* 0x00018c00ff147b82 */ /* 0x000e700000000800 */
[----:B------:R-:W2:Y:S01]  /*0a80*/  LDC.64 R26, c[0x0][0x620] ;  /* 0x00018800ff1a7b82 */ /* 0x000ea20000000a00 */
[----:B0-----:R-:W-:-:S04]  /*0a90*/  ISETP.NE.U32.AND P0, PT, R24, RZ, PT ;  /* 0x000000ff1800720c */ /* 0x001fc80003f05070 */
[----:B------:R-:W-:-:S13]  /*0aa0*/  ISETP.NE.AND.EX P0, PT, R25, RZ, PT, P0 ;  /* 0x000000ff1900720c */ /* 0x000fda0003f05300 */
[----:B-12---:R-:W-:Y:S05]  /*0ab0*/  @!P0 BRA `(.L_x_9) ;  /* 0x0000000000288947 */ /* 0x006fea0003800000 */
[----:B------:R-:W0:Y:S02]  /*0ac0*/  LDC R3, c[0x0][0x634] ;  /* 0x00018d00ff037b82 */ /* 0x000e240000000800 */
[----:B0-----:R-:W-:-:S05]  /*0ad0*/  IADD3 R3, P0, R16, R3, RZ ;  /* 0x0000000310037210 */ /* 0x001fca0007f1e0ff */
[----:B------:R-:W-:-:S04]  /*0ae0*/  IMAD.X R9, RZ, RZ, R17, P0 ;  /* 0x000000ffff097224 */ /* 0x000fc800000e0611 */
[----:B------:R-:W-:-:S04]  /*0af0*/  IMAD.WIDE.U32 R10, R9, R24, RZ ;  /* 0x00000018090a7225 */ /* 0x000fc800078e00ff */
[----:B------:R-:W-:-:S04]  /*0b00*/  IMAD.WIDE.U32 R12, P0, R3, R25, R10 ;  /* 0x00000019030c7225 */ /* 0x000fc8000780000a */
[----:B------:R-:W-:-:S04]  /*0b10*/  IMAD.WIDE.U32 R10, R3, R24, RZ ;  /* 0x00000018030a7225 */ /* 0x000fc800078e00ff */
[----:B------:R-:W-:Y:S01]  /*0b20*/  IMAD.X R15, RZ, RZ, RZ, P0 ;  /* 0x000000ffff0f7224 */ /* 0x000fe200000e06ff */
[----:B------:R-:W-:Y:S01]  /*0b30*/  IADD3 RZ, P0, R11, R12, RZ ;  /* 0x0000000c0bff7210 */ /* 0x000fe20007f1e0ff */
[----:B------:R-:W-:-:S04]  /*0b40*/  IMAD.MOV.U32 R14, RZ, RZ, R13 ;  /* 0x000000ffff0e7224 */ /* 0x000fc800078e000d */
[----:B------:R-:W-:-:S08]  /*0b50*/  IMAD.WIDE.U32.X R10, R9, R25, R14, P0 ;  /* 0x00000019090a7225 */ /* 0x000fd000000e040e */
.L_x_9:
[----:B------:R-:W0:Y:S01]  /*0b60*/  LDC.64 R30, c[0x0][0x640] ;  /* 0x00019000ff1e7b82 */ /* 0x000e220000000a00 */
[-CC-:B------:R-:W-:Y:S01]  /*0b70*/  SHF.R.U64 R66, R10, R20.reuse, R11.reuse ;  /* 0x000000140a427219 */ /* 0x180fe2000000120b */
[----:B------:R-:W-:Y:S01]  /*0b80*/  IMAD R25, R7, R21, R4 ;  /* 0x0000001507197224 */ /* 0x000fe200078e0204 */
[----:B------:R-:W-:Y:S01]  /*0b90*/  SHF.R.U32.HI R3, RZ, R20, R11 ;  /* 0x00000014ff037219 */ /* 0x000fe2000001160b */
[----:B------:R-:W-:Y:S01]  /*0ba0*/  IMAD.MOV.U32 R21, RZ, RZ, 0x1 ;  /* 0x00000001ff157424 */ /* 0x000fe200078e00ff */
[----:B------:R-:W-:-:S03]  /*0bb0*/  IADD3 R5, P0, RZ, -R66, RZ ;  /* 0x80000042ff057210 */ /* 0x000fc60007f1e0ff */
[----:B------:R-:W1:Y:S02]  /*0bc0*/  LDC R24, c[0x0][0x618] ;  /* 0x00018600ff187b82 */ /* 0x000e640000000800 */
[----:B------:R-:W-:Y:S02]  /*0bd0*/  IMAD.X R3, RZ, RZ, ~R3, P0 ;  /* 0x000000ffff037224 */ /* 0x000fe400000e0e03 */
[----:B------:R-:W-:-:S04]  /*0be0*/  IMAD.WIDE.U32 R10, R5, R26, R16 ;  /* 0x0000001a050a7225 */ /* 0x000fc800078e0010 */
[----:B------:R-:W2:Y:S01]  /*0bf0*/  LDC R20, c[0x0][0x608] ;  /* 0x00018200ff147b82 */ /* 0x000ea20000000800 */
[----:B------:R-:W-:Y:S02]  /*0c00*/  IMAD R12, R3, R26, RZ ;  /* 0x0000001a030c7224 */ /* 0x000fe400078e02ff */
[----:B------:R-:W-:Y:S02]  /*0c10*/  IMAD.MOV.U32 R3, RZ, RZ, -0x1 ;  /* 0xffffffffff037424 */ /* 0x000fe400078e00ff */
[----:B------:R-:W-:-:S03]  /*0c20*/  IMAD R5, R5, R27, R12 ;  /* 0x0000001b05057224 */ /* 0x000fc600078e020c */
[----:B------:R-:W3:Y:S01]  /*0c30*/  LDC R28, c[0x0][0x658] ;  /* 0x00019600ff1c7b82 */ /* 0x000ee20000000800 */
[----:B------:R-:W-:Y:S01]  /*0c40*/  IMAD.IADD R5, R11, 0x1, R5 ;  /* 0x000000010b057824 */ /* 0x000fe200078e0205 */
[----:B0-----:R-:W-:-:S04]  /*0c50*/  ISETP.NE.U32.AND P0, PT, R30, RZ, PT ;  /* 0x000000ff1e00720c */ /* 0x001fc80003f05070 */
[----:B------:R-:W-:Y:S02]  /*0c60*/  ISETP.NE.AND.EX P0, PT, R31, RZ, PT, P0 ;  /* 0x000000ff1f00720c */ /* 0x000fe40003f05300 */
[----:B------:R-:W0:Y:S01]  /*0c70*/  LDC R26, c[0x0][0x600] ;  /* 0x00018000ff1a7b82 */ /* 0x000e220000000800 */
[-CC-:B-1----:R-:W-:Y:S02]  /*0c80*/  SHF.R.U64 R14, R10, R24.reuse, R5.reuse ;  /* 0x000000180a0e7219 */ /* 0x182fe40000001205 */
[----:B------:R-:W-:-:S05]  /*0c90*/  SHF.R.U32.HI R5, RZ, R24, R5 ;  /* 0x00000018ff057219 */ /* 0x000fca0000011605 */
[----:B------:R-:W1:Y:S01]  /*0ca0*/  LDC R15, c[0x0][0x648] ;  /* 0x00019200ff0f7b82 */ /* 0x000e620000000800 */
[-CC-:B--2---:R-:W-:Y:S02]  /*0cb0*/  SHF.R.U64 R24, R14, R20.reuse, R5.reuse ;  /* 0x000000140e187219 */ /* 0x184fe40000001205 */
[----:B------:R-:W-:-:S05]  /*0cc0*/  SHF.R.U32.HI R5, RZ, R20, R5 ;  /* 0x00000014ff057219 */ /* 0x000fca0000011605 */
[----:B------:R-:W2:Y:S01]  /*0cd0*/  LDC R32, c[0x0][0x638] ;  /* 0x00018e00ff207b82 */ /* 0x000ea20000000800 */
[-CC-:B---3--:R-:W-:Y:S02]  /*0ce0*/  SHF.R.U64 R20, R24, R28.reuse, R5.reuse ;  /* 0x0000001c18147219 */ /* 0x188fe40000001205 */
[-C--:B------:R-:W-:Y:S02]  /*0cf0*/  SHF.L.U32 R3, R3, R28.reuse, RZ ;  /* 0x0000001c03037219 */ /* 0x080fe400000006ff */
[----:B------:R-:W-:Y:S01]  /*0d00*/  SHF.R.U32.HI R5, RZ, R28, R5 ;  /* 0x0000001cff057219 */ /* 0x000fe20000011605 */
[----:B------:R-:W-:Y:S01]  /*0d10*/  IMAD.MOV.U32 R4, RZ, RZ, R20 ;  /* 0x000000ffff047224 */ /* 0x000fe200078e0014 */
[----:B------:R-:W-:Y:S01]  /*0d20*/  LOP3.LUT R7, RZ, R3, RZ, 0x33, !PT ;  /* 0x00000003ff077212 */ /* 0x000fe200078e33ff */
[----:B------:R-:W3:Y:S01]  /*0d30*/  LDC R23, c[0x0][0x610] ;  /* 0x00018400ff177b82 */ /* 0x000ee20000000800 */
[----:B------:R-:W-:Y:S05]  /*0d40*/  @!P0 BRA `(.L_x_10) ;  /* 0x0000000000288947 */ /* 0x000fea0003800000 */
[----:B------:R-:W4:Y:S02]  /*0d50*/  LDC R3, c[0x0][0x64c] ;  /* 0x00019300ff037b82 */ /* 0x000f240000000800 */
[----:B----4-:R-:W-:-:S05]  /*0d60*/  IADD3 R3, P0, R20, R3, RZ ;  /* 0x0000000314037210 */ /* 0x010fca0007f1e0ff */
        /* <DEDUP_REMOVED lines=8> */
.L_x_10:
[----:B-1----:R-:W-:Y:S02]  /*0df0*/  SHF.R.U64 R5, R4, R15, R5 ;  /* 0x0000000f04057219 */ /* 0x002fe40000001205 */
[----:B------:R-:W-:Y:S01]  /*0e00*/  LOP3.LUT R4, R24, R7, RZ, 0xc0, !PT ;  /* 0x0000000718047212 */ /* 0x000fe200078ec0ff */
[----:B0-----:R-:W-:Y:S01]  /*0e10*/  VIADD R7, R26, 0xffffffff ;  /* 0xffffffff1a077836 */ /* 0x001fe20000000000 */
[----:B------:R-:W-:Y:S01]  /*0e20*/  SHF.L.U32 R3, R21, R28, RZ ;  /* 0x0000001c15037219 */ /* 0x000fe200000006ff */
[----:B------:R-:W-:Y:S01]  /*0e30*/  IMAD.MOV R9, RZ, RZ, -R5 ;  /* 0x000000ffff097224 */ /* 0x000fe200078e0a05 */
[----:B------:R-:W-:Y:S02]  /*0e40*/  SEL R6, R6, R25, !P1 ;  /* 0x0000001906067207 */ /* 0x000fe40004800000 */
[----:B------:R-:W-:Y:S01]  /*0e50*/  LOP3.LUT R7, R14, R7, RZ, 0xc0, !PT ;  /* 0x000000070e077212 */ /* 0x000fe200078ec0ff */
[----:B------:R-:W-:Y:S02]  /*0e60*/  IMAD R5, R3, R5, R4 ;  /* 0x0000000503057224 */ /* 0x000fe400078e0204 */
[----:B--2---:R-:W-:-:S02]  /*0e70*/  IMAD R3, R9, R32, R20 ;  /* 0x0000002009037224 */ /* 0x004fc400078e0214 */
[----:B---3--:R-:W-:Y:S02]  /*0e80*/  IMAD R6, R5, R23, R6 ;  /* 0x0000001705067224 */ /* 0x008fe400078e0206 */
[----:B------:R-:W-:Y:S02]  /*0e90*/  IMAD R67, R3, R26, R7 ;  /* 0x0000001a03437224 */ /* 0x000fe400078e0207 */
[----:B------:R-:W-:-:S03]  /*0ea0*/  IMAD.MOV.U32 R4, RZ, RZ, 0x1 ;  /* 0x00000001ff047424 */ /* 0x000fc600078e00ff */
[----:B------:R-:W-:Y:S02]  /*0eb0*/  SEL R68, R67, R6, !P1 ;  /* 0x0000000643447207 */ /* 0x000fe40004800000 */
[----:B------:R-:W-:Y:S02]  /*0ec0*/  PRMT R3, R4, 0x7610, R3 ;  /* 0x0000761004037816 */ /* 0x000fe40000000003 */
[----:B------:R-:W-:-:S07]  /*0ed0*/  SEL R67, R6, R67, !P1 ;  /* 0x0000004306437207 */ /* 0x000fce0004800000 */
.L_x_8:
[----:B------:R-:W-:-:S08]  /*0ee0*/  NOP ;  /* 0x0000000000007918 */ /* 0x000fd00000000000 */
[----:B------:R-:W0:Y:S02]  /*0ef0*/  USETMAXREG.TRY_ALLOC.CTAPOOL UP0, 0xe8 ;  /* 0x000000e8000079c8 */ /* 0x000e240008000600 */
[----:B0-----:R-:W-:-:S13]  /*0f00*/  PLOP3.LUT P0, PT, PT, PT, UP0, 0x80, 0x0 ;  /* 0x000000000000781c */ /* 0x001fda0003f0f008 */
[----:B------:R-:W-:Y:S05]  /*0f10*/  @!P0 BRA `(.L_x_8) ;  /* 0xfffffffc00f08947 */ /* 0x000fea000383ffff */
[----:B------:R-:W-:Y:S01]  /*0f20*/  ULDC.64 UR4, c[0x0][0x598] ;  /* 0x0001660000047ab9 */ /* 0x000fe20000000a00 */
[----:B------:R-:W-:Y:S01]  /*0f30*/  ULDC.64 UR38, c[0x0][0x208] ;  /* 0x0000820000267ab9 */ /* 0x000fe20000000a00 */
[----:B------:R-:W-:-:S04]  /*0f40*/  ISETP.NE.U32.AND P0, PT, RZ, UR4, PT ;  /* 0x00000004ff007c0c */ /* 0x000fc8000bf05070 */
[----:B------:R-:W-:-:S13]  /*0f50*/  ISETP.NE.AND.EX P0, PT, RZ, UR5, PT, P0 ;  /* 0x00000005ff007c0c */ /* 0x000fda000bf05300 */
[----:B------:R-:W-:Y:S05]  /*0f60*/  @!P0 BRA `(.L_x_11) ;  /* 0x00000000001c8947 */ /* 0x000fea0003800000 */
[----:B------:R-:W0:Y:S02]  /*0f70*/  LDC.64 R4, c[0x0][0x598] ;  /* 0x00016600ff047b82 */ /* 0x000e240000000a00 */
[----:B0-----:R-:W2:Y:S02]  /*0f80*/  LDG.E.64 R4, desc[UR38][R4.64] ;  /* 0x0000002604047981 */ /* 0x001ea4000c1e1b00 */
[----:B--2---:R-:W-:-:S04]  /*0f90*/  ISETP.NE.U32.AND P0, PT, R4, RZ, PT ;  /* 0x000000ff0400720c */ /* 0x004fc80003f05070 */
[----:B------:R-:W-:-:S13]  /*0fa0*/  ISETP.NE.AND.EX P0, PT, R5, RZ, PT, P0 ;  /* 0x000000ff0500720c */ /* 0x000fda0003f05300 */
[----:B------:R-:W-:Y:S05]  /*0fb0*/  @!P0 BRA `(.L_x_11) ;  /* 0x0000000000088947 */ /* 0x000fea0003800000 */
[----:B------:R0:W5:Y:S01]  /*0fc0*/  LD.E R23, desc[UR38][R4.64] ;  /* 0x0000002604177980 */ /* 0x000162000c101900 */
[----:B------:R-:W-:Y:S05]  /*0fd0*/  BRA `(.L_x_12) ;  /* 0x0000000000247947 */ /* 0x000fea0003800000 */
.L_x_11:
[----:B------:R-:W-:Y:S02]  /*0fe0*/  ULDC.64 UR4, c[0x0][0x588] ;  /* 0x0001620000047ab9 */ /* 0x000fe40000000a00 */
[----:B------:R-:W-:-:S04]  /*0ff0*/  ISETP.NE.U32.AND P0, PT, RZ, UR4, PT ;  /* 0x00000004ff007c0c */ /* 0x000fc8000bf05070 */
[----:B------:R-:W-:-:S13]  /*1000*/  ISETP.NE.AND.EX P0, PT, RZ, UR5, PT, P0 ;  /* 0x00000005ff007c0c */ /* 0x000fda000bf05300 */
[----:B------:R-:W-:Y:S05]  /*1010*/  @!P0 BRA `(.L_x_13) ;  /* 0x00000000000c8947 */ /* 0x000fea0003800000 */
[----:B------:R-:W0:Y:S02]  /*1020*/  LDC.64 R4, c[0x0][0x588] ;  /* 0x00016200ff047b82 */ /* 0x000e240000000a00 */
[----:B0-----:R1:W5:Y:S01]  /*1030*/  LDG.E R23, desc[UR38][R4.64] ;  /* 0x0000002604177981 */ /* 0x001362000c1e1900 */
[----:B------:R-:W-:Y:S05]  /*1040*/  BRA `(.L_x_12) ;  /* 0x0000000000087947 */ /* 0x000fea0003800000 */
.L_x_13:
[----:B------:R-:W-:Y:S02]  /*1050*/  ULDC UR4, c[0x0][0x580] ;  /* 0x0001600000047ab9 */ /* 0x000fe40000000800 */
[----:B------:R-:W-:-:S07]  /*1060*/  IMAD.U32 R23, RZ, RZ, UR4 ;  /* 0x00000004ff177e24 */ /* 0x000fce000f8e00ff */
.L_x_12:
[----:B------:R-:W-:Y:S02]  /*1070*/  ULDC.64 UR4, c[0x0][0x5a0] ;  /* 0x0001680000047ab9 */ /* 0x000fe40000000a00 */
[----:B------:R-:W-:-:S04]  /*1080*/  ISETP.NE.U32.AND P0, PT, RZ, UR4, PT ;  /* 0x00000004ff007c0c */ /* 0x000fc8000bf05070 */
[----:B------:R-:W-:-:S13]  /*1090*/  ISETP.NE.AND.EX P0, PT, RZ, UR5, PT, P0 ;  /* 0x00000005ff007c0c */ /* 0x000fda000bf05300 */
[----:B------:R-:W-:Y:S05]  /*10a0*/  @!P0 BRA `(.L_x_14) ;  /* 0x00000000001c8947 */ /* 0x000fea0003800000 */
[----:B01----:R-:W0:Y:S02]  /*10b0*/  LDC.64 R4, c[0x0][0x5a0] ;  /* 0x00016800ff047b82 */ /* 0x003e240000000a00 */
[----:B0-----:R-:W2:Y:S02]  /*10c0*/  LDG.E.64 R4, desc[UR38][R4.64] ;  /* 0x0000002604047981 */ /* 0x001ea4000c1e1b00 */
[----:B--2---:R-:W-:-:S04]  /*10d0*/  ISETP.NE.U32.AND P0, PT, R4, RZ, PT ;  /* 0x000000ff0400720c */ /* 0x004fc80003f05070 */
[----:B------:R-:W-:-:S13]  /*10e0*/  ISETP.NE.AND.EX P0, PT, R5, RZ, PT, P0 ;  /* 0x000000ff0500720c */ /* 0x000fda0003f05300 */
[----:B------:R-:W-:Y:S05]  /*10f0*/  @!P0 BRA `(.L_x_14) ;  /* 0x0000000000088947 */ /* 0x000fea0003800000 */
[----:B------:R0:W5:Y:S01]  /*1100*/  LD.E R58, desc[UR38][R4.64] ;  /* 0x00000026043a7980 */ /* 0x000162000c101900 */
[----:B------:R-:W-:Y:S05]  /*1110*/  BRA `(.L_x_15) ;  /* 0x0000000000247947 */ /* 0x000fea0003800000 */
.L_x_14:
[----:B------:R-:W-:Y:S02]  /*1120*/  ULDC.64 UR4, c[0x0][0x590] ;  /* 0x0001640000047ab9 */ /* 0x000fe40000000a00 */
[----:B------:R-:W-:-:S04]  /*1130*/  ISETP.NE.U32.AND P0, PT, RZ, UR4, PT ;  /* 0x00000004ff007c0c */ /* 0x000fc8000bf05070 */
[----:B------:R-:W-:-:S13]  /*1140*/  ISETP.NE.AND.EX P0, PT, RZ, UR5, PT, P0 ;  /* 0x00000005ff007c0c */ /* 0x000fda000bf05300 */
[----:B------:R-:W-:Y:S05]  /*1150*/  @!P0 BRA `(.L_x_16) ;  /* 0x00000000000c8947 */ /* 0x000fea0003800000 */
[----:B------:R-:W2:Y:S02]  /*1160*/  LDC.64 R58, c[0x0][0x590] ;  /* 0x00016400ff3a7b82 */ /* 0x000ea40000000a00 */
[----:B--2---:R2:W5:Y:S01]  /*1170*/  LDG.E R58, desc[UR38][R58.64] ;  /* 0x000000263a3a7981 */ /* 0x004562000c1e1900 */
[----:B------:R-:W-:Y:S05]  /*1180*/  BRA `(.L_x_15) ;  /* 0x0000000000087947 */ /* 0x000fea0003800000 */
.L_x_16:
[----:B------:R-:W-:Y:S02]  /*1190*/  ULDC UR4, c[0x0][0x584] ;  /* 0x0001610000047ab9 */ /* 0x000fe40000000800 */
[----:B------:R-:W-:-:S07]  /*11a0*/  IMAD.U32 R58, RZ, RZ, UR4 ;  /* 0x00000004ff3a7e24 */ /* 0x000fce000f8e00ff */
.L_x_15:
[----:B------:R-:W-:-:S13]  /*11b0*/  LOP3.LUT P0, RZ, R3, 0xff, RZ, 0xc0, !PT ;  /* 0x000000ff03ff7812 */ /* 0x000fda000780c0ff */
[----:B------:R-:W-:Y:S05]  /*11c0*/  @!P0 EXIT ;  /* 0x000000000000894d */ /* 0x000fea0003800000 */
[----:B------:R-:W3:Y:S01]  /*11d0*/  LDC R60, c[0x0][0x658] ;  /* 0x00019600ff3c7b82 */ /* 0x000ee20000000800 */
[----:B------:R-:W-:Y:S01]  /*11e0*/  ULDC.64 UR6, c[0x0][0x288] ;  /* 0x0000a20000067ab9 */ /* 0x000fe20000000a00 */
[----:B------:R-:W-:Y:S01]  /*11f0*/  LOP3.LUT R8, R8, 0x1, RZ, 0xc0, !PT ;  /* 0x0000000108087812 */ /* 0x000fe200078ec0ff */
[----:B------:R-:W-:Y:S01]  /*1200*/  UIADD3 UR4, UR7, 0x1f, URZ ;  /* 0x0000001f07047890 */ /* 0x000fe2000fffe03f */
[----:B------:R-:W-:Y:S01]  /*1210*/  SHF.R.U32.HI R3, RZ, 0x2, R61 ;  /* 0x00000002ff037819 */ /* 0x000fe2000001163d */
[----:B01----:R-:W-:Y:S01]  /*1220*/  IMAD.MOV.U32 R5, RZ, RZ, -0x1 ;  /* 0xffffffffff057424 */ /* 0x003fe200078e00ff */
[----:B------:R-:W-:Y:S01]  /*1230*/  SHF.R.U32.HI R0, RZ, 0x1, R0 ;  /* 0x00000001ff007819 */ /* 0x000fe20000011600 */
[----:B------:R-:W-:Y:S01]  /*1240*/  USHF.R.S32.HI UR5, URZ, 0x1f, UR4 ;  /* 0x0000001f3f057899 */ /* 0x000fe20008011404 */
[----:B------:R-:W-:Y:S01]  /*1250*/  IMAD.SHL.U32 R56, R8, 0x40, RZ ;  /* 0x0000004008387824 */ /* 0x000fe200078e00ff */
[----:B------:R-:W-:Y:S01]  /*1260*/  LOP3.LUT R3, R3, 0x7, RZ, 0xc0, !PT ;  /* 0x0000000703037812 */ /* 0x000fe200078ec0ff */
[----:B------:R-:W-:Y:S01]  /*1270*/  IMAD.MOV.U32 R7, RZ, RZ, 0x1 ;  /* 0x00000001ff077424 */ /* 0x000fe200078e00ff */
[----:B------:R-:W-:Y:S01]  /*1280*/  ULEA.HI UR5, UR5, UR4, URZ, 0x5 ;  /* 0x0000000405057291 */ /* 0x000fe2000f8f283f */
[----:B------:R-:W-:Y:S01]  /*1290*/  LOP3.LUT R0, R0, 0x30, RZ, 0xc0, !PT ;  /* 0x0000003000007812 */ /* 0x000fe200078ec0ff */
[----:B------:R-:W-:Y:S01]  /*12a0*/  IMAD.U32 R4, RZ, RZ, UR6 ;  /* 0x00000006ff047e24 */ /* 0x000fe2000f8e00ff */
[--C-:B------:R-:W-:Y:S01]  /*12b0*/  LOP3.LUT R56, R56, 0x40, R3.reuse, 0xe2, !PT ;  /* 0x0000004038387812 */ /* 0x100fe200078ee203 */
[----:B------:R-:W-:Y:S01]  /*12c0*/  USHF.R.S32.HI UR43, URZ, 0x5, UR5 ;  /* 0x000000053f2b7899 */ /* 0x000fe20008011405 */
[-C--:B------:R-:W-:Y:S01]  /*12d0*/  IADD3 R3, RZ, -R0.reuse, -R3 ;  /* 0x80000000ff037210 */ /* 0x080fe20007ffe803 */
[----:B------:R-:W-:Y:S01]  /*12e0*/  ULDC UR4, c[0x0][0x284] ;  /* 0x0000a10000047ab9 */ /* 0x000fe20000000800 */
[C---:B--2---:R-:W-:Y:S01]  /*12f0*/  LOP3.LUT R59, R61.reuse, 0x3, RZ, 0xc0, !PT ;  /* 0x000000033d3b7812 */ /* 0x044fe200078ec0ff */
[----:B------:R-:W-:Y:S01]  /*1300*/  UISETP.LT.AND UP0, UPT, UR43, 0x1, UPT ;  /* 0x000000012b00788c */ /* 0x000fe2000bf01270 */
[----:B------:R-:W-:Y:S01]  /*1310*/  LOP3.LUT R62, R61, 0x80, RZ, 0xc0, !PT ;  /* 0x000000803d3e7812 */ /* 0x000fe200078ec0ff */
[----:B------:R-:W-:Y:S01]  /*1320*/  IMAD R3, R8, -0x40, R3 ;  /* 0xffffffc008037824 */ /* 0x000fe200078e0203 */
[----:B------:R-:W-:Y:S01]  /*1330*/  LOP3.LUT R56, R56, R0, RZ, 0xfc, !PT ;  /* 0x0000000038387212 */ /* 0x000fe200078efcff */
[----:B------:R-:W-:Y:S01]  /*1340*/  USEL UR44, UR43, 0x1, UP0 ;  /* 0x000000012b2c7887 */ /* 0x000fe20008000000 */
[-C--:B---3--:R-:W-:Y:S01]  /*1350*/  SHF.L.U32 R5, R5, R60.reuse, RZ ;  /* 0x0000003c05057219 */ /* 0x088fe200000006ff */
[----:B------:R-:W-:Y:S01]  /*1360*/  IMAD R59, R59, -0x2, R4 ;  /* 0xfffffffe3b3b7824 */ /* 0x000fe200078e0204 */
[----:B------:R-:W-:Y:S01]  /*1370*/  SHF.L.U32 R60, R7, R60, RZ ;  /* 0x0000003c073c7219 */ /* 0x000fe200000006ff */
[----:B------:R-:W-:Y:S01]  /*1380*/  IMAD.SHL.U32 R61, R61, 0x2, RZ ;  /* 0x000000023d3d7824 */ /* 0x000fe200078e00ff */
[----:B------:R-:W-:Y:S01]  /*1390*/  SHF.R.U32.HI R62, RZ, 0x7, R62 ;  /* 0x00000007ff3e7819 */ /* 0x000fe2000001163e */
[----:B------:R-:W-:Y:S01]  /*13a0*/  VIADD R64, R3, UR4 ;  /* 0x0000000403407c36 */ /* 0x000fe20008000000 */
[----:B------:R-:W-:Y:S01]  /*13b0*/  LOP3.LUT R63, RZ, R5, RZ, 0x33, !PT ;  /* 0x00000005ff3f7212 */ /* 0x000fe200078e33ff */
[----:B------:R-:W-:Y:S01]  /*13c0*/  IMAD.MOV.U32 R57, RZ, RZ, RZ ;  /* 0x000000ffff397224 */ /* 0x000fe200078e00ff */
[----:B------:R-:W-:Y:S01]  /*13d0*/  UIADD3 UR44, UR43, -UR44, URZ ;  /* 0x8000002c2b2c7290 */ /* 0x000fe2000fffe03f */
[----:B------:R-:W-:Y:S01]  /*13e0*/  UMOV UR40, URZ ;  /* 0x0000003f00287c82 */ /* 0x000fe20008000000 */
[----:B------:R-:W-:-:S10]  /*13f0*/  UMOV UR41, URZ ;  /* 0x0000003f00297c82 */ /* 0x000fd40008000000 */
.L_x_102:
[----:B0-----:R-:W0:Y:S01]  /*1400*/  SHFL.IDX PT, R0, R62, RZ, 0x1f ;  /* 0x00001fff3e007589 */ /* 0x001e2200000e0000 */
[----:B------:R-:W1:Y:S01]  /*1410*/  S2UR UR7, SR_CgaCtaId ;  /* 0x00000000000779c3 */ /* 0x000e620000008800 */
[----:B------:R-:W-:Y:S01]  /*1420*/  UMOV UR6, 0x400 ;  /* 0x0000040000067882 */ /* 0x000fe20000000000 */
[----:B0-----:R-:W-:Y:S01]  /*1430*/  R2UR UR4, R0 ;  /* 0x00000000000472ca */ /* 0x001fe200000e0000 */
[----:B-1----:R-:W-:-:S12]  /*1440*/  ULEA UR6, UR7, UR6, 0x18 ;  /* 0x0000000607067291 */ /* 0x002fd8000f8ec03f */
[----:B------:R-:W-:-:S04]  /*1450*/  ULEA.HI UR5, UR4, UR4, URZ, 0x1 ;  /* 0x0000000404057291 */ /* 0x000fc8000f8f083f */
[----:B------:R-:W-:-:S04]  /*1460*/  ULOP3.LUT UR5, UR5, 0x1ffffe, URZ, 0xc0, !UPT ;  /* 0x001ffffe05057892 */ /* 0x000fc8000f8ec03f */
[----:B------:R-:W-:-:S03]  /*1470*/  UIADD3 UR5, UR4, -UR5, URZ ;  /* 0x8000000504057290 */ /* 0x000fc6000fffe03f */
[----:B------:R-:W-:Y:S01]  /*1480*/  ULDC UR4, c[0x0][0x28c] ;  /* 0x0000a30000047ab9 */ /* 0x000fe20000000800 */
[----:B------:R-:W-:Y:S01]  /*1490*/  ULEA UR5, UR5, UR6, 0xb ;  /* 0x0000000605057291 */ /* 0x000fe2000f8e583f */
[----:B------:R-:W-:-:S03]  /*14a0*/  ISETP.LT.AND P0, PT, RZ, UR4, PT ;  /* 0x00000004ff007c0c */ /* 0x000fc6000bf01270 */
[----:B------:R-:W-:-:S04]  /*14b0*/  UIADD3 UR5, UR5, 0x100, URZ ;  /* 0x0000010005057890 */ /* 0x000fc8000fffe03f */
[----:B------:R-:W-:-:S04]  /*14c0*/  USHF.R.U32.HI UR5, URZ, 0x4, UR5 ;  /* 0x000000043f057899 */ /* 0x000fc80008011605 */
[----:B------:R-:W-:-:S04]  /*14d0*/  ULOP3.LUT UR5, UR5, 0x3fff, URZ, 0xc0, !UPT ;  /* 0x00003fff05057892 */ /* 0x000fc8000f8ec03f */
[----:B------:R-:W-:Y:S01]  /*14e0*/  ULOP3.LUT UR45, UR5, 0x10000, URZ, 0xfc, !UPT ;  /* 0x00010000052d7892 */ /* 0x000fe2000f8efc3f */
[----:B---34-:R-:W-:Y:S11]  /*14f0*/  @P0 BRA `(.L_x_17) ;  /* 0x0000000000400947 */ /* 0x018ff60003800000 */
[----:B------:R-:W-:Y:S01]  /*1500*/  MOV R0, 0x0 ;  /* 0x0000000000007802 */ /* 0x000fe20000000f00 */
[----:B------:R-:W-:Y:S01]  /*1510*/  ULDC.64 UR4, c[0x4][0x68] ;  /* 0x01001a0000047ab9 */ /* 0x000fe20000000a00 */
[----:B------:R-:W-:Y:S01]  /*1520*/  ULDC.64 UR6, c[0x4][0x8] ;  /* 0x0100020000067ab9 */ /* 0x000fe20000000a00 */
[----:B------:R-:W-:Y:S01]  /*1530*/  IMAD.U32 R4, RZ, RZ, UR4 ;  /* 0x00000004ff047e24 */ /* 0x000fe2000f8e00ff */
[----:B------:R0:W1:Y:S01]  /*1540*/  LDC.64 R14, c[0x4][R0] ;  /* 0x01000000000e7b82 */ /* 0x0000620000000a00 */
[----:B------:R-:W-:Y:S01]  /*1550*/  IMAD.U32 R5, RZ, RZ, UR5 ;  /* 0x00000005ff057e24 */ /* 0x000fe2000f8e00ff */
[----:B------:R-:W-:Y:S01]  /*1560*/  ULDC.64 UR4, c[0x4][0x70] ;  /* 0x01001c0000047ab9 */ /* 0x000fe20000000a00 */
[----:B------:R-:W-:Y:S02]  /*1570*/  IMAD.U32 R10, RZ, RZ, UR6 ;  /* 0x00000006ff0a7e24 */ /* 0x000fe4000f8e00ff */
[----:B------:R-:W-:Y:S02]  /*1580*/  IMAD.U32 R6, RZ, RZ, UR4 ;  /* 0x00000004ff067e24 */ /* 0x000fe4000f8e00ff */
[----:B------:R-:W-:-:S02]  /*1590*/  IMAD.U32 R7, RZ, RZ, UR5 ;  /* 0x00000005ff077e24 */ /* 0x000fc4000f8e00ff */
[----:B------:R-:W-:Y:S02]  /*15a0*/  IMAD.U32 R11, RZ, RZ, UR7 ;  /* 0x00000007ff0b7e24 */ /* 0x000fe4000f8e00ff */
[----:B------:R-:W-:Y:S02]  /*15b0*/  IMAD.MOV.U32 R8, RZ, RZ, 0x1e1 ;  /* 0x000001e1ff087424 */ /* 0x000fe400078e00ff */
[----:B------:R-:W-:Y:S02]  /*15c0*/  IMAD.MOV.U32 R12, RZ, RZ, 0x1 ;  /* 0x00000001ff0c7424 */ /* 0x000fe400078e00ff */
[----:B0-----:R-:W-:-:S07]  /*15d0*/  IMAD.MOV.U32 R13, RZ, RZ, RZ ;  /* 0x000000ffff0d7224 */ /* 0x001fce00078e00ff */
[----:B------:R-:W-:-:S07]  /*15e0*/  LEPC R20, `(.L_x_17) ;  /* 0x000000001014794e */ /* 0x000fce0000000000 */
[----:B-1---5:R-:W-:Y:S05]  /*15f0*/  CALL.ABS.NOINC R14 ;  /* 0x000000000e007343 */ /* 0x022fea0003c00000 */
.L_x_17:
[----:B------:R-:W-:-:S04]  /*1600*/  LOP3.LUT R0, R18, 0x1, RZ, 0xfc, !PT ;  /* 0x0000000112007812 */ /* 0x000fc800078efcff */
[----:B------:R-:W-:-:S13]  /*1610*/  ISETP.NE.AND P0, PT, R0, 0x3, PT ;  /* 0x000000030000780c */ /* 0x000fda0003f05270 */
[----:B------:R-:W-:Y:S05]  /*1620*/  @!P0 BRA `(.L_x_18) ;  /* 0x0000000000048947 */ /* 0x000fea0003800000 */
[----:B------:R-:W-:Y:S01]  /*1630*/  BPT.TRAP 0x1 ;  /* 0x000000040000795c */ /* 0x000fe20000300000 */
.L_x_18:
[----:B------:R-:W0:Y:S01]  /*1640*/  S2UR UR5, SR_CgaCtaId ;  /* 0x00000000000579c3 */ /* 0x000e220000008800 */
[----:B------:R-:W-:Y:S01]  /*1650*/  UMOV UR4, 0x400 ;  /* 0x0000040000047882 */ /* 0x000fe20000000000 */
[----:B------:R-:W-:Y:S02]  /*1660*/  IMAD.U32 R0, RZ, RZ, UR40 ;  /* 0x00000028ff007e24 */ /* 0x000fe4000f8e00ff */
[----:B------:R-:W-:-:S03]  /*1670*/  IMAD.U32 R3, RZ, RZ, UR41 ;  /* 0x00000029ff037e24 */ /* 0x000fc6000f8e00ff */
[----:B------:R-:W-:Y:S01]  /*1680*/  SHF.L.U32 R0, R0, 0x1f, RZ ;  /* 0x0000001f00007819 */ /* 0x000fe200000006ff */
[----:B0-----:R-:W-:-:S06]  /*1690*/  ULEA UR4, UR5, UR4, 0x18 ;  /* 0x0000000405047291 */ /* 0x001fcc000f8ec03f */
[----:B------:R-:W-:-:S04]  /*16a0*/  IMAD.U32 R6, RZ, RZ, UR4 ;  /* 0x00000004ff067e24 */ /* 0x000fc8000f8e00ff */
[----:B------:R-:W-:-:S04]  /*16b0*/  IMAD R3, R3, 0x8, R6 ;  /* 0x0000000803037824 */ /* 0x000fc800078e0206 */
[----:B------:R0:W1:Y:S01]  /*16c0*/  SYNCS.PHASECHK.TRANS64.TRYWAIT P1, [R3+URZ], R0 ;  /* 0x00000000030075a7 */ /* 0x000062000802017f */
[----:B------:R-:W-:Y:S05]  /*16d0*/  @!P0 BRA `(.L_x_19) ;  /* 0x0000000000048947 */ /* 0x000fea0003800000 */
[----:B------:R-:W-:Y:S01]  /*16e0*/  BPT.TRAP 0x1 ;  /* 0x000000040000795c */ /* 0x000fe20000300000 */
.L_x_19:
[----:B------:R-:W-:-:S05]  /*16f0*/  IMAD.U32 R4, RZ, RZ, UR44 ;  /* 0x0000002cff047e24 */ /* 0x000fca000f8e00ff */
[----:B------:R-:W-:Y:S01]  /*1700*/  ISETP.GE.AND P2, PT, R4, 0x1, PT ;  /* 0x000000010400780c */ /* 0x000fe20003f46270 */
[----:B-1----:R-:W-:-:S12]  /*1710*/  @P1 BRA `(.L_x_20) ;  /* 0x0000000000081947 */ /* 0x002fd80003800000 */
[----:B------:R-:W1:Y:S02]  /*1720*/  SYNCS.PHASECHK.TRANS64.TRYWAIT P1, [R3+URZ], R0 ;  /* 0x00000000030075a7 */ /* 0x000e64000802017f */
[----:B-1----:R-:W-:Y:S05]  /*1730*/  @!P1 BRA `(.L_x_21) ;  /* 0x0000003c00c09947 */ /* 0x002fea0003800000 */
.L_x_20:
[----:B------:R-:W-:Y:S05]  /*1740*/  WARPSYNC.ALL ;  /* 0x0000000000007948 */ /* 0x000fea0003800000 */
[----:B------:R-:W-:Y:S01]  /*1750*/  R2UR UR4, R6 ;  /* 0x00000000060472ca */ /* 0x000fe200000e0000 */
[----:B------:R-:W-:Y:S01]  /*1760*/  WARPGROUP.ARRIVE ;  /* 0x00000000000079c5 */ /* 0x000fe20000000000 */
[----:B------:R-:W-:Y:S01]  /*1770*/  UMOV UR5, 0xc0000010 ;  /* 0xc000001000057882 */ /* 0x000fe20000000000 */
[----:B------:R-:W-:-:S10]  /*1780*/  UMOV UR7, 0xc0000010 ;  /* 0xc000001000077882 */ /* 0x000fd40000000000 */
[----:B------:R-:W-:-:S04]  /*1790*/  UIADD3 UR4, UR4, 0x3100, URZ ;  /* 0x0000310004047890 */ /* 0x000fc8000fffe03f */
[----:B------:R-:W-:-:S04]  /*17a0*/  USHF.R.U32.HI UR4, URZ, 0x4, UR4 ;  /* 0x000000043f047899 */ /* 0x000fc80008011604 */
[----:B------:R-:W-:-:S04]  /*17b0*/  ULOP3.LUT UR4, UR4, 0x3fff, URZ, 0xc0, !UPT ;  /* 0x00003fff04047892 */ /* 0x000fc8000f8ec03f */
[----:B------:R-:W-:Y:S02]  /*17c0*/  ULOP3.LUT UR9, UR4, 0x10000, URZ, 0xfc, !UPT ;  /* 0x0001000004097892 */ /* 0x000fe4000f8efc3f */
[----:B------:R-:W-:Y:S02]  /*17d0*/  ULEA UR4, UR41, UR45, 0x8 ;  /* 0x0000002d29047291 */ /* 0x000fe4000f8e403f */
[----:B------:R-:W-:-:S09]  /*17e0*/  ULEA UR6, UR41, UR9, 0x7 ;  /* 0x0000000929067291 */ /* 0x000fd2000f8e383f */
[----:B------:R-:W-:Y:S03]  /*17f0*/  IGMMA.64x64x32.S8.S8 R24, gdesc[UR4], RZ, !UPT, gsb0 ;  /* 0x01e00000041879f1 */ /* 0x000fe6000c0410ff */
[----:B------:R-:W-:Y:S02]  /*1800*/  WARPGROUP.DEPBAR.LE gsb0, 0x0 ;  /* 0x00008000000079c5 */ /* 0x000fe40000010000 */
[----:B------:R-:W-:Y:S05]  /*1810*/  @!P2 BRA `(.L_x_22) ;  /* 0x0000000000cca947 */ /* 0x000fea0003800000 */
[----:B------:R-:W-:Y:S01]  /*1820*/  UIADD3 UR4, UR41, 0x1, URZ ;  /* 0x0000000129047890 */ /* 0x000fe2000fffe03f */
[----:B01----:R-:W-:Y:S02]  /*1830*/  IMAD.U32 R0, RZ, RZ, UR44 ;  /* 0x0000002cff007e24 */ /* 0x003fe4000f8e00ff */
[----:B------:R-:W-:Y:S01]  /*1840*/  IMAD.U32 R3, RZ, RZ, UR41 ;  /* 0x00000029ff037e24 */ /* 0x000fe2000f8e00ff */
[----:B------:R-:W-:-:S04]  /*1850*/  UISETP.NE.AND UP0, UPT, UR4, 0x3, UPT ;  /* 0x000000030400788c */ /* 0x000fc8000bf05270 */
[----:B------:R-:W-:Y:S02]  /*1860*/  USEL UR5, URZ, 0x1, UP0 ;  /* 0x000000013f057887 */ /* 0x000fe40008000000 */
[----:B------:R-:W-:Y:S02]  /*1870*/  USEL UR8, UR4, URZ, UP0 ;  /* 0x0000003f04087287 */ /* 0x000fe40008000000 */
[----:B------:R-:W-:-:S06]  /*1880*/  ULOP3.LUT UR5, UR40, UR5, URZ, 0x3c, !UPT ;  /* 0x0000000528057292 */ /* 0x000fcc000f8e3c3f */
[----:B------:R-:W-:-:S07]  /*1890*/  IMAD.U32 R7, RZ, RZ, UR5 ;  /* 0x00000005ff077e24 */ /* 0x000fce000f8e00ff */
.L_x_29:
[----:B------:R-:W-:Y:S05]  /*18a0*/  @!P0 BRA `(.L_x_23) ;  /* 0x0000000000048947 */ /* 0x000fea0003800000 */
[----:B------:R-:W-:Y:S01]  /*18b0*/  BPT.TRAP 0x1 ;  /* 0x000000040000795c */ /* 0x000fe20000300000 */
.L_x_23:
[----:B------:R-:W0:Y:S01]  /*18c0*/  S2UR UR5, SR_CgaCtaId ;  /* 0x00000000000579c3 */ /* 0x000e220000008800 */
[----:B------:R-:W-:Y:S01]  /*18d0*/  UMOV UR4, 0x400 ;  /* 0x0000040000047882 */ /* 0x000fe20000000000 */
[----:B------:R-:W-:Y:S01]  /*18e0*/  IMAD.U32 R5, RZ, RZ, UR8 ;  /* 0x00000008ff057e24 */ /* 0x000fe2000f8e00ff */
[----:B------:R-:W-:Y:S01]  /*18f0*/  SHF.L.U32 R4, R7, 0x1f, RZ ;  /* 0x0000001f07047819 */ /* 0x000fe200000006ff */
[----:B0-----:R-:W-:-:S06]  /*1900*/  ULEA UR4, UR5, UR4, 0x18 ;  /* 0x0000000405047291 */ /* 0x001fcc000f8ec03f */
[----:B------:R-:W-:-:S04]  /*1910*/  IMAD.U32 R6, RZ, RZ, UR4 ;  /* 0x00000004ff067e24 */ /* 0x000fc8000f8e00ff */
[----:B------:R-:W-:-:S04]  /*1920*/  IMAD R5, R5, 0x8, R6 ;  /* 0x0000000805057824 */ /* 0x000fc800078e0206 */
[----:B------:R0:W1:Y:S01]  /*1930*/  SYNCS.PHASECHK.TRANS64.TRYWAIT P1, [R5+URZ], R4 ;  /* 0x00000004050075a7 */ /* 0x000062000802017f */
[----:B------:R-:W-:Y:S05]  /*1940*/  @!P0 BRA `(.L_x_24) ;  /* 0x0000000000048947 */ /* 0x000fea0003800000 */
[----:B------:R-:W-:Y:S01]  /*1950*/  BPT.TRAP 0x1 ;  /* 0x000000040000795c */ /* 0x000fe20000300000 */
.L_x_24:
[----:B-1----:R-:W-:Y:S05]  /*1960*/  @P1 BRA `(.L_x_25) ;  /* 0x0000000000081947 */ /* 0x002fea0003800000 */
[----:B------:R-:W1:Y:S02]  /*1970*/  SYNCS.PHASECHK.TRANS64.TRYWAIT P1, [R5+URZ], R4 ;  /* 0x00000004050075a7 */ /* 0x000e64000802017f */
[----:B-1----:R-:W-:Y:S05]  /*1980*/  @!P1 BRA `(.L_x_26) ;  /* 0x0000003c00409947 */ /* 0x002fea0003800000 */
.L_x_25:
[----:B------:R-:W-:Y:S01]  /*1990*/  ULEA UR4, UR8, UR45, 0x8 ;  /* 0x0000002d08047291 */ /* 0x000fe2000f8e403f */
[----:B------:R-:W-:Y:S01]  /*19a0*/  WARPGROUP.ARRIVE ;  /* 0x00000000000079c5 */ /* 0x000fe20000000000 */
[----:B------:R-:W-:Y:S01]  /*19b0*/  ULEA UR6, UR8, UR9, 0x7 ;  /* 0x0000000908067291 */ /* 0x000fe2000f8e383f */
[----:B------:R-:W-:Y:S01]  /*19c0*/  UMOV UR5, 0xc0000010 ;  /* 0xc000001000057882 */ /* 0x000fe20000000000 */
[----:B------:R-:W-:-:S07]  /*19d0*/  UMOV UR7, 0xc0000010 ;  /* 0xc000001000077882 */ /* 0x000fce0000000000 */
[----:B------:R-:W-:Y:S03]  /*19e0*/  IGMMA.64x64x32.S8.S8 R24, gdesc[UR4], R24, gsb0 ;  /* 0x01e00000041879f1 */ /* 0x000fe60008041018 */
[----:B------:R-:W-:Y:S02]  /*19f0*/  WARPGROUP.DEPBAR.LE gsb0, 0x0 ;  /* 0x00008000000079c5 */ /* 0x000fe40000010000 */
[----:B------:R-:W-:Y:S05]  /*1a00*/  @!P0 BRA `(.L_x_27) ;  /* 0x0000000000048947 */ /* 0x000fea0003800000 */
[----:B------:R-:W-:Y:S01]  /*1a10*/  BPT.TRAP 0x1 ;  /* 0x000000040000795c */ /* 0x000fe20000300000 */
.L_x_27:
[----:B------:R-:W-:-:S13]  /*1a20*/  ISETP.NE.AND P1, PT, R22, RZ, PT ;  /* 0x000000ff1600720c */ /* 0x000fda0003f25270 */
[----:B01----:R-:W-:-:S04]  /*1a30*/  @P1 IMAD R4, R3, 0x8, R6 ;  /* 0x0000000803041824 */ /* 0x003fc800078e0206 */
[----:B------:R-:W-:-:S05]  /*1a40*/  @P1 VIADD R4, R4, 0x18 ;  /* 0x0000001804041836 */ /* 0x000fca0000000000 */
[----:B------:R-:W-:-:S04]  /*1a50*/  @P1 PRMT R4, R19, 0x654, R4 ;  /* 0x0000065413041816 */ /* 0x000fc80000000004 */
[----:B------:R0:W-:Y:S01]  /*1a60*/  @P1 SYNCS.ARRIVE.TRANS64.RED.A1T0 RZ, [R4+URZ], RZ ;  /* 0x000000ff04ff19a7 */ /* 0x0001e2000810043f */
[----:B------:R-:W-:-:S13]  /*1a70*/  ISETP.GT.U32.AND P1, PT, R18, 0x1, PT ;  /* 0x000000011200780c */ /* 0x000fda0003f24070 */
[----:B0-----:R-:W-:Y:S05]  /*1a80*/  @P1 BRA `(.L_x_28) ;  /* 0x0000000000041947 */ /* 0x001fea0003800000 */
[----:B------:R-:W-:Y:S01]  /*1a90*/  BPT.TRAP 0x1 ;  /* 0x000000040000795c */ /* 0x000fe20000300000 */
.L_x_28:
[----:B------:R-:W-:Y:S01]  /*1aa0*/  UIADD3 UR8, UR8, 0x1, URZ ;  /* 0x0000000108087890 */ /* 0x000fe2000fffe03f */
[C---:B------:R-:W-:Y:S01]  /*1ab0*/  ISETP.GT.AND P2, PT, R0.reuse, 0x1, PT ;  /* 0x000000010000780c */ /* 0x040fe20003f44270 */
[----:B------:R-:W-:Y:S02]  /*1ac0*/  VIADD R3, R3, 0x1 ;  /* 0x0000000103037836 */ /* 0x000fe40000000000 */
[----:B------:R-:W-:Y:S01]  /*1ad0*/  UISETP.NE.AND UP0, UPT, UR8, 0x3, UPT ;  /* 0x000000030800788c */ /* 0x000fe2000bf05270 */
[----:B------:R-:W-:Y:S02]  /*1ae0*/  VIADD R0, R0, 0xffffffff ;  /* 0xffffffff00007836 */ /* 0x000fe40000000000 */
[C---:B------:R-:W-:Y:S01]  /*1af0*/  ISETP.NE.AND P1, PT, R3.reuse, 0x3, PT ;  /* 0x000000030300780c */ /* 0x040fe20003f25270 */
[----:B------:R-:W-:Y:S02]  /*1b00*/  USEL UR4, URZ, 0x1, UP0 ;  /* 0x000000013f047887 */ /* 0x000fe40008000000 */
[----:B------:R-:W-:Y:S01]  /*1b10*/  USEL UR8, UR8, URZ, UP0 ;  /* 0x0000003f08087287 */ /* 0x000fe20008000000 */
[----:B------:R-:W-:-:S03]  /*1b20*/  SEL R3, R3, RZ, P1 ;  /* 0x000000ff03037207 */ /* 0x000fc60000800000 */
[----:B------:R-:W-:Y:S01]  /*1b30*/  LOP3.LUT R7, R7, UR4, RZ, 0x3c, !PT ;  /* 0x0000000407077c12 */ /* 0x000fe2000f8e3cff */
[----:B------:R-:W-:Y:S07]  /*1b40*/  @P2 BRA `(.L_x_29) ;  /* 0xfffffffc00542947 */ /* 0x000fee000383ffff */
.L_x_22:
[----:B01----:R-:W0:Y:S02]  /*1b50*/  LDC R0, c[0x0][0x28c] ;  /* 0x0000a300ff007b82 */ /* 0x003e240000000800 */
[----:B0-----:R-:W-:-:S13]  /*1b60*/  ISETP.GE.AND P1, PT, R0, 0x1, PT ;  /* 0x000000010000780c */ /* 0x001fda0003f26270 */
[----:B------:R-:W-:Y:S05]  /*1b70*/  @!P1 BRA `(.L_x_30) ;  /* 0x0000000000449947 */ /* 0x000fea0003800000 */
[----:B------:R-:W-:Y:S05]  /*1b80*/  @!P0 BRA `(.L_x_31) ;  /* 0x0000000000048947 */ /* 0x000fea0003800000 */
[----:B------:R-:W-:Y:S01]  /*1b90*/  BPT.TRAP 0x1 ;  /* 0x000000040000795c */ /* 0x000fe20000300000 */
.L_x_31:
[----:B------:R-:W-:-:S13]  /*1ba0*/  ISETP.NE.AND P0, PT, R22, RZ, PT ;  /* 0x000000ff1600720c */ /* 0x000fda0003f05270 */
[----:B------:R-:W-:-:S05]  /*1bb0*/  VOTEU.ANY UP0, P0 ;  /* 0x00000000003f7886 */ /* 0x000fca0000000100 */
[----:B------:R-:W-:-:S06]  /*1bc0*/  @UP0 UIADD3 UR4, UR44, UR41, URZ ;  /* 0x000000292c040290 */ /* 0x000fcc000fffe03f */
[----:B------:R-:W-:Y:S02]  /*1bd0*/  IMAD.U32 R4, RZ, RZ, UR4 ;  /* 0x00000004ff047e24 */ /* 0x000fe4000f8e00ff */
[----:B------:R-:W-:Y:S02]  /*1be0*/  IMAD.U32 R3, RZ, RZ, UR4 ;  /* 0x00000004ff037e24 */ /* 0x000fe4000f8e00ff */
[----:B------:R-:W-:-:S05]  /*1bf0*/  @P0 IMAD.WIDE.U32 R4, R4, -0x55555555, RZ ;  /* 0xaaaaaaab04040825 */ /* 0x000fca00078e00ff */
[----:B------:R-:W-:-:S05]  /*1c00*/  @P0 SHF.R.U32.HI R0, RZ, 0x1, R5 ;  /* 0x00000001ff000819 */ /* 0x000fca0000011605 */
[----:B------:R-:W-:-:S04]  /*1c10*/  @P0 IMAD R0, R0, -0x3, R3 ;  /* 0xfffffffd00000824 */ /* 0x000fc800078e0203 */
[----:B------:R-:W-:-:S04]  /*1c20*/  @P0 IMAD R0, R0, 0x8, R6 ;  /* 0x0000000800000824 */ /* 0x000fc800078e0206 */
[----:B------:R-:W-:-:S05]  /*1c30*/  @P0 VIADD R0, R0, 0x18 ;  /* 0x0000001800000836 */ /* 0x000fca0000000000 */
[----:B------:R-:W-:-:S04]  /*1c40*/  @P0 PRMT R0, R19, 0x654, R0 ;  /* 0x0000065413000816 */ /* 0x000fc80000000000 */
[----:B------:R0:W-:Y:S01]  /*1c50*/  @P0 SYNCS.ARRIVE.TRANS64.RED.A1T0 RZ, [R0+URZ], RZ ;  /* 0x000000ff00ff09a7 */ /* 0x0001e2000810043f */
[----:B------:R-:W-:-:S13]  /*1c60*/  ISETP.GT.U32.AND P0, PT, R18, 0x1, PT ;  /* 0x000000011200780c */ /* 0x000fda0003f04070 */
[----:B0-----:R-:W-:Y:S05]  /*1c70*/  @P0 BRA `(.L_x_30) ;  /* 0x0000000000040947 */ /* 0x001fea0003800000 */
[----:B------:R-:W-:Y:S01]  /*1c80*/  BPT.TRAP 0x1 ;  /* 0x000000040000795c */ /* 0x000fe20000300000 */
.L_x_30:
[----:B------:R-:W-:Y:S01]  /*1c90*/  IMAD.SHL.U32 R68, R68, 0x40, RZ ;  /* 0x0000004044447824 */ /* 0x000fe200078e00ff */
[----:B------:R-:W-:Y:S01]  /*1ca0*/  UIADD3 UR41, UR43, UR41, URZ ;  /* 0x000000292b297290 */ /* 0x000fe2000fffe03f */
[----:B------:R-:W-:Y:S01]  /*1cb0*/  IMAD.SHL.U32 R3, R67, 0x80, RZ ;  /* 0x0000008043037824 */ /* 0x000fe200078e00ff */
[----:B------:R-:W-:Y:S01]  /*1cc0*/  ULDC UR7, c[0x0][0x288] ;  /* 0x0000a20000077ab9 */ /* 0x000fe20000000800 */
[----:B------:R-:W-:Y:S01]  /*1cd0*/  ULDC UR10, c[0x0][0x284] ;  /* 0x0000a100000a7ab9 */ /* 0x000fe20000000800 */
[----:B------:R-:W-:Y:S01]  /*1ce0*/  UISETP.GT.U32.AND UP0, UPT, UR41, 0x2, UPT ;  /* 0x000000022900788c */ /* 0x000fe2000bf04070 */
[C---:B------:R-:W-:Y:S01]  /*1cf0*/  ISETP.GE.AND P0, PT, R68.reuse, UR7, PT ;  /* 0x0000000744007c0c */ /* 0x040fe2000bf06270 */
[----:B------:R-:W-:Y:S01]  /*1d00*/  UISETP.GE.U32.AND UP1, UPT, UR43, 0x3, UPT ;  /* 0x000000032b00788c */ /* 0x000fe2000bf26070 */
[----:B------:R-:W-:Y:S01]  /*1d10*/  SHF.R.S32.HI R12, RZ, 0x1f, R66 ;  /* 0x0000001fff0c7819 */ /* 0x000fe20000011442 */
[----:B------:R-:W-:Y:S01]  /*1d20*/  UISETP.LT.U32.AND UP0, UPT, UR43, 0x3, UP0 ;  /* 0x000000032b00788c */ /* 0x000fe20008701070 */
[----:B------:R-:W-:Y:S01]  /*1d30*/  ISETP.GE.OR P0, PT, R3, UR10, P0 ;  /* 0x0000000a03007c0c */ /* 0x000fe20008706670 */
[----:B------:R-:W-:Y:S01]  /*1d40*/  ULDC.64 UR8, c[0x0][0x5d0] ;  /* 0x0001740000087ab9 */ /* 0x000fe20000000a00 */
[----:B------:R-:W-:Y:S01]  /*1d50*/  LOP3.LUT R8, R68, 0x6, R61, 0xf8, !PT ;  /* 0x0000000644087812 */ /* 0x000fe200078ef83d */
[----:B------:R-:W-:Y:S01]  /*1d60*/  UIMAD.WIDE.U32 UR4, UR41, -0x55555555, URZ ;  /* 0xaaaaaaab290478a5 */ /* 0x000fe2000f8e003f */
[----:B------:R-:W-:Y:S01]  /*1d70*/  IMAD R5, R12, UR8, RZ ;  /* 0x000000080c057c24 */ /* 0x000fe2000f8e02ff */
[----:B------:R-:W-:Y:S01]  /*1d80*/  USEL UR6, URZ, 0x1, !UP0 ;  /* 0x000000013f067887 */ /* 0x000fe2000c000000 */
[--C-:B------:R-:W-:Y:S01]  /*1d90*/  SHF.R.S32.HI R9, RZ, 0x1f, R8.reuse ;  /* 0x0000001fff097819 */ /* 0x100fe20000011408 */
[----:B------:R-:W-:Y:S01]  /*1da0*/  USHF.R.U32.HI UR4, URZ, 0x1, UR5 ;  /* 0x000000013f047899 */ /* 0x000fe20008011605 */
[C---:B------:R-:W-:Y:S01]  /*1db0*/  IMAD R7, R66.reuse, UR9, R5 ;  /* 0x0000000942077c24 */ /* 0x040fe2000f8e0205 */
[----:B------:R-:W-:Y:S01]  /*1dc0*/  ULOP3.LUT UR40, UR40, UR6, URZ, 0x3c, !UPT ;  /* 0x0000000628287292 */ /* 0x000fe2000f8e3c3f */
[----:B------:R-:W-:Y:S01]  /*1dd0*/  IMAD.MOV.U32 R0, RZ, RZ, -0x1 ;  /* 0xffffffffff007424 */ /* 0x000fe200078e00ff */
[----:B------:R-:W-:Y:S01]  /*1de0*/  UIMAD UR41, UR4, -0x3, UR41 ;  /* 0xfffffffd042978a4 */ /* 0x000fe2000f8e0229 */
[----:B------:R-:W-:Y:S01]  /*1df0*/  IMAD.WIDE.U32 R4, R66, UR8, R8 ;  /* 0x0000000842047c25 */ /* 0x000fe2000f8e0008 */
[----:B------:R-:W-:-:S03]  /*1e00*/  @UP1 ULOP3.LUT UR40, UR40, 0x1, UR4, 0x78, !UPT ;  /* 0x0000000128281892 */ /* 0x000fc6000f8e7804 */
[----:B------:R-:W-:Y:S01]  /*1e10*/  IMAD.IADD R5, R5, 0x1, R7 ;  /* 0x0000000105057824 */ /* 0x000fe200078e0207 */
[----:B------:R-:W-:Y:S08]  /*1e20*/  @P0 BRA `(.L_x_32) ;  /* 0x0000001c001c0947 */ /* 0x000ff00003800000 */
[----:B------:R-:W0:Y:S01]  /*1e30*/  LDC.64 R10, c[0x0][0x5c8] ;  /* 0x00017200ff0a7b82 */ /* 0x000e220000000a00 */
[----:B------:R-:W-:Y:S01]  /*1e40*/  IMAD.WIDE R14, R67, 0x80, R56 ;  /* 0x00000080430e7825 */ /* 0x000fe200078e0238 */
[----:B------:R-:W-:Y:S01]  /*1e50*/  ULDC.64 UR4, c[0x0][0x5c0] ;  /* 0x0001700000047ab9 */ /* 0x000fe20000000a00 */
[----:B------:R-:W-:Y:S02]  /*1e60*/  BSSY B0, `(.L_x_32) ;  /* 0x00001c3000007945 */ /* 0x000fe40003800000 */
[----:B------:R-:W-:Y:S02]  /*1e70*/  IMAD.IADD R72, R64, 0x1, -R3 ;  /* 0x0000000140487824 */ /* 0x000fe400078e0a03 */
[----:B------:R-:W-:Y:S02]  /*1e80*/  IMAD.IADD R73, R59, 0x1, -R68 ;  /* 0x000000013b497824 */ /* 0x000fe400078e0a44 */
[-C--:B0-----:R-:W-:Y:S02]  /*1e90*/  IMAD R6, R15, R10.reuse, RZ ;  /* 0x0000000a0f067224 */ /* 0x081fe400078e02ff */
[----:B------:R-:W-:-:S04]  /*1ea0*/  IMAD.WIDE.U32 R4, R14, R10, R4 ;  /* 0x0000000a0e047225 */ /* 0x000fc800078e0004 */
[----:B------:R-:W-:Y:S01]  /*1eb0*/  IMAD R7, R14, R11, R6 ;  /* 0x0000000b0e077224 */ /* 0x000fe200078e0206 */
[----:B------:R-:W-:-:S03]  /*1ec0*/  IADD3 R6, P0, R4, UR4, RZ ;  /* 0x0000000404067c10 */ /* 0x000fc6000ff1e0ff */
[----:B------:R-:W-:Y:S01]  /*1ed0*/  IMAD.IADD R7, R5, 0x1, R7 ;  /* 0x0000000105077824 */ /* 0x000fe200078e0207 */
[----:B------:R-:W-:-:S04]  /*1ee0*/  LEA R4, P1, R10, R6, 0x3 ;  /* 0x000000060a047211 */ /* 0x000fc800078218ff */
[----:B------:R-:W-:Y:S02]  /*1ef0*/  IADD3.X R7, R7, UR5, RZ, P0, !PT ;  /* 0x0000000507077c10 */ /* 0x000fe400087fe4ff */
[----:B-----5:R-:W-:Y:S02]  /*1f00*/  ISETP.NE.AND P0, PT, R58, RZ, PT ;  /* 0x000000ff3a00720c */ /* 0x020fe40003f05270 */
[----:B------:R-:W-:-:S11]  /*1f10*/  LEA.HI.X R5, R10, R7, R11, 0x3, P1 ;  /* 0x000000070a057211 */ /* 0x000fd600008f1c0b */
[----:B------:R-:W-:Y:S05]  /*1f20*/  @!P0 BRA `(.L_x_33) ;  /* 0x0000001400188947 */ /* 0x000fea0003800000 */
[----:B------:R-:W0:Y:S01]  /*1f30*/  LDC.64 R68, c[0x0][0x5b0] ;  /* 0x00016c00ff447b82 */ /* 0x000e220000000a00 */
[----:B------:R-:W-:Y:S01]  /*1f40*/  ULDC.64 UR4, c[0x0][0x5b8] ;  /* 0x00016e0000047ab9 */ /* 0x000fe20000000a00 */
[----:B------:R-:W-:Y:S01]  /*1f50*/  ISETP.GE.AND P3, PT, R73, 0x1, PT ;  /* 0x000000014900780c */ /* 0x000fe20003f66270 */
[----:B------:R-:W-:Y:S01]  /*1f60*/  IMAD R3, R12, UR4, RZ ;  /* 0x000000040c037c24 */ /* 0x000fe2000f8e02ff */
[----:B------:R-:W-:Y:S01]  /*1f70*/  BSSY B1, `(.L_x_34) ;  /* 0x000000e000017945 */ /* 0x000fe20003800000 */
[----:B------:R-:W-:Y:S01]  /*1f80*/  IMAD.WIDE.U32 R20, R66, UR4, R8 ;  /* 0x0000000442147c25 */ /* 0x000fe2000f8e0008 */
[----:B------:R-:W-:Y:S02]  /*1f90*/  ISETP.LT.OR P1, PT, R72, 0x1, !P3 ;  /* 0x000000014800780c */ /* 0x000fe40005f21670 */
[----:B------:R-:W1:Y:S01]  /*1fa0*/  LDC.64 R70, c[0x0][0x5a8] ;  /* 0x00016a00ff467b82 */ /* 0x000e620000000a00 */
[----:B------:R-:W-:Y:S02]  /*1fb0*/  IMAD R3, R66, UR5, R3 ;  /* 0x0000000542037c24 */ /* 0x000fe4000f8e0203 */
[----:B------:R-:W-:-:S02]  /*1fc0*/  IMAD.MOV.U32 R12, RZ, RZ, R20 ;  /* 0x000000ffff0c7224 */ /* 0x000fc400078e0014 */
[----:B------:R-:W-:Y:S02]  /*1fd0*/  IMAD.IADD R13, R21, 0x1, R3 ;  /* 0x00000001150d7824 */ /* 0x000fe400078e0203 */
[-C--:B0-----:R-:W-:Y:S02]  /*1fe0*/  IMAD R3, R15, R68.reuse, RZ ;  /* 0x000000440f037224 */ /* 0x081fe400078e02ff */
[----:B------:R-:W-:-:S04]  /*1ff0*/  IMAD.WIDE.U32 R8, R14, R68, R12 ;  /* 0x000000440e087225 */ /* 0x000fc800078e000c */
[----:B------:R-:W-:Y:S01]  /*2000*/  IMAD R67, R14, R69, R3 ;  /* 0x000000450e437224 */ /* 0x000fe200078e0203 */
[----:B-1----:R-:W-:-:S04]  /*2010*/  IADD3 R8, P0, R8, R70, RZ ;  /* 0x0000004608087210 */ /* 0x002fc80007f1e0ff */
[----:B------:R-:W-:Y:S01]  /*2020*/  IADD3.X R9, R71, R9, R67, P0, !PT ;  /* 0x0000000947097210 */ /* 0x000fe200007fe443 */
[----:B------:R-:W-:Y:S08]  /*2030*/  @P1 BRA `(.L_x_35) ;  /* 0x0000000000041947 */ /* 0x000ff00003800000 */
[----:B------:R0:W5:Y:S02]  /*2040*/  LDG.E.U8 R65, desc[UR38][R8.64] ;  /* 0x0000002608417981 */ /* 0x000164000c1e1100 */
.L_x_35:
[----:B------:R-:W-:Y:S05]  /*2050*/  BSYNC B1 ;  /* 0x0000000000017941 */ /* 0x000fea0003800000 */
.L_x_34:
[----:B-----5:R-:W-:Y:S01]  /*2060*/  LOP3.LUT R3, R65, 0xffff, RZ, 0xc0, !PT ;  /* 0x0000ffff41037812 */ /* 0x020fe200078ec0ff */
[C---:B------:R-:W-:Y:S01]  /*2070*/  IMAD.SHL.U32 R10, R68.reuse, 0x8, RZ ;  /* 0x00000008440a7824 */ /* 0x040fe200078e00ff */
[----:B------:R-:W-:Y:S01]  /*2080*/  SHF.L.U64.HI R11, R68, 0x3, R69 ;  /* 0x00000003440b7819 */ /* 0x000fe20000010245 */
[----:B------:R-:W-:Y:S01]  /*2090*/  BSSY B1, `(.L_x_36) ;  /* 0x000000e000017945 */ /* 0x000fe20003800000 */
[----:B------:R-:W-:Y:S02]  /*20a0*/  PRMT R3, R3, 0x8880, RZ ;  /* 0x0000888003037816 */ /* 0x000fe400000000ff */
[----:B------:R-:W-:Y:S01]  /*20b0*/  ISETP.GE.AND P2, PT, R73, 0x2, PT ;  /* 0x000000024900780c */ /* 0x000fe20003f46270 */
[----:B------:R-:W-:-:S03]  /*20c0*/  IMAD.WIDE.U32 R10, R14, R68, R10 ;  /* 0x000000440e0a7225 */ /* 0x000fc600078e000a */
[----:B------:R-:W-:Y:S01]  /*20d0*/  ISETP.LT.OR P0, PT, R72, 0x1, !P2 ;  /* 0x000000014800780c */ /* 0x000fe20005701670 */
[----:B------:R-:W-:Y:S01]  /*20e0*/  IMAD R14, R3, R58, RZ ;  /* 0x0000003a030e7224 */ /* 0x000fe200078e02ff */
[----:B------:R-:W-:Y:S01]  /*20f0*/  IADD3 R10, P4, P5, R20, R70, R10 ;  /* 0x00000046140a7210 */ /* 0x000fe20007d9e00a */
[----:B------:R-:W-:Y:S02]  /*2100*/  IMAD.IADD R15, R67, 0x1, R11 ;  /* 0x00000001430f7824 */ /* 0x000fe400078e020b */
[----:B------:R-:W-:-:S05]  /*2110*/  @!P1 IMAD R3, R24, R23, R14 ;  /* 0x0000001718039224 */ /* 0x000fca00078e020e */
[----:B------:R1:W-:Y:S03]  /*2120*/  @!P1 STG.E.U8 desc[UR38][R6.64], R3 ;  /* 0x0000000306009986 */ /* 0x0003e6000c101126 */
[----:B------:R-:W-:Y:S05]  /*2130*/  @P0 BRA `(.L_x_37) ;  /* 0x00000000000c0947 */ /* 0x000fea0003800000 */
[----:B------:R-:W1:Y:S02]  /*2140*/  LDG.E.U8 R65, desc[UR38][R8.64+0x1] ;  /* 0x0000012608417981 */ /* 0x000e64000c1e1100 */
[----:B-1----:R-:W-:-:S05]  /*2150*/  PRMT R3, R65, 0x8880, RZ ;  /* 0x0000888041037816 */ /* 0x002fca00000000ff */
[----:B------:R-:W-:-:S07]  /*2160*/  IMAD R14, R3, R58, RZ ;  /* 0x0000003a030e7224 */ /* 0x000fce00078e02ff */
.L_x_37:
[----:B------:R-:W-:Y:S05]  /*2170*/  BSYNC B1 ;  /* 0x0000000000017941 */ /* 0x000fea0003800000 */
.L_x_36:
[C---:B------:R-:W-:Y:S01]  /*2180*/  ISETP.LT.OR P3, PT, R72.reuse, 0x9, !P3 ;  /* 0x000000094800780c */ /* 0x040fe20005f61670 */
[----:B------:R-:W-:Y:S01]  /*2190*/  @!P0 IMAD R25, R25, R23, R14 ;  /* 0x0000001719198224 */ /* 0x000fe200078e020e */
[----:B------:R-:W-:Y:S01]  /*21a0*/  ISETP.GE.AND P1, PT, R73, 0x9, PT ;  /* 0x000000094900780c */ /* 0x000fe20003f26270 */
[----:B------:R-:W-:Y:S01]  /*21b0*/  BSSY B1, `(.L_x_38) ;  /* 0x000000b000017945 */ /* 0x000fe20003800000 */
[----:B------:R-:W-:Y:S02]  /*21c0*/  IADD3.X R11, R13, R71, R15, P4, P5 ;  /* 0x000000470d0b7210 */ /* 0x000fe400027ea40f */
[----:B------:R2:W-:Y:S01]  /*21d0*/  @!P0 STG.E.U8 desc[UR38][R6.64+0x1], R25 ;  /* 0x0000011906008986 */ /* 0x0005e2000c101126 */
[----:B------:R-:W-:Y:S02]  /*21e0*/  ISETP.GE.AND P0, PT, R73, 0xa, PT ;  /* 0x0000000a4900780c */ /* 0x000fe40003f06270 */
[C---:B------:R-:W-:Y:S02]  /*21f0*/  ISETP.LT.OR P2, PT, R72.reuse, 0x9, !P2 ;  /* 0x000000094800780c */ /* 0x040fe40005741670 */
[----:B------:R-:W-:-:S02]  /*2200*/  ISETP.LT.OR P5, PT, R72, 0x1, !P1 ;  /* 0x000000014800780c */ /* 0x000fc40004fa1670 */
[----:B------:R-:W-:Y:S01]  /*2210*/  ISETP.LT.OR P4, PT, R72, 0x1, !P0 ;  /* 0x000000014800780c */ /* 0x000fe20004781670 */
[----:B------:R-:W-:-:S12]  /*2220*/  @P3 BRA `(.L_x_39) ;  /* 0x00000000000c3947 */ /* 0x000fd80003800000 */
[----:B------:R-:W1:Y:S02]  /*2230*/  LDG.E.U8 R65, desc[UR38][R10.64] ;  /* 0x000000260a417981 */ /* 0x000e64000c1e1100 */
[----:B-1----:R-:W-:-:S05]  /*2240*/  PRMT R3, R65, 0x8880, RZ ;  /* 0x0000888041037816 */ /* 0x002fca00000000ff */
[----:B------:R-:W-:-:S07]  /*2250*/  IMAD R14, R3, R58, RZ ;  /* 0x0000003a030e7224 */ /* 0x000fce00078e02ff */
.L_x_39:
[----:B------:R-:W-:Y:S05]  /*2260*/  BSYNC B1 ;  /* 0x0000000000017941 */ /* 0x000fea0003800000 */
.L_x_38:
[----:B-1----:R-:W-:Y:S01]  /*2270*/  @!P3 IMAD R3, R26, R23, R14 ;  /* 0x000000171a03b224 */ /* 0x002fe200078e020e */
[----:B------:R-:W-:Y:S04]  /*2280*/  BSSY B1, `(.L_x_40) ;  /* 0x0000006000017945 */ /* 0x000fe80003800000 */
[----:B------:R1:W-:Y:S01]  /*2290*/  @!P3 STG.E.U8 desc[UR38][R4.64], R3 ;  /* 0x000000030400b986 */ /* 0x0003e2000c101126 */
[----:B------:R-:W-:Y:S05]  /*22a0*/  @P2 BRA `(.L_x_41) ;  /* 0x00000000000c2947 */ /* 0x000fea0003800000 */
[----:B------:R-:W1:Y:S02]  /*22b0*/  LDG.E.U8 R65, desc[UR38][R10.64+0x1] ;  /* 0x000001260a417981 */ /* 0x000e64000c1e1100 */
[----:B-1----:R-:W-:-:S05]  /*22c0*/  PRMT R3, R65, 0x8880, RZ ;  /* 0x0000888041037816 */ /* 0x002fca00000000ff */
[----:B------:R-:W-:-:S07]  /*22d0*/  IMAD R14, R3, R58, RZ ;  /* 0x0000003a030e7224 */ /* 0x000fce00078e02ff */
.L_x_41:
[----:B------:R-:W-:Y:S05]  /*22e0*/  BSYNC B1 ;  /* 0x0000000000017941 */ /* 0x000fea0003800000 */
.L_x_40:
[----:B------:R-:W-:Y:S01]  /*22f0*/  @!P2 IMAD R27, R27, R23, R14 ;  /* 0x000000171b1ba224 */ /* 0x000fe200078e020e */
[----:B------:R-:W-:Y:S04]  /*2300*/  BSSY B1, `(.L_x_42) ;  /* 0x0000006000017945 */ /* 0x000fe80003800000 */
[----:B------:R3:W-:Y:S01]  /*2310*/  @!P2 STG.E.U8 desc[UR38][R4.64+0x1], R27 ;  /* 0x0000011b0400a986 */ /* 0x0007e2000c101126 */
[----:B------:R-:W-:Y:S05]  /*2320*/  @P5 BRA `(.L_x_43) ;  /* 0x00000000000c5947 */ /* 0x000fea0003800000 */
[----:B------:R-:W1:Y:S02]  /*2330*/  LDG.E.U8 R65, desc[UR38][R8.64+0x8] ;  /* 0x0000082608417981 */ /* 0x000e64000c1e1100 */
[----:B-1----:R-:W-:-:S05]  /*2340*/  PRMT R3, R65, 0x8880, RZ ;  /* 0x0000888041037816 */ /* 0x002fca00000000ff */
[----:B------:R-:W-:-:S07]  /*2350*/  IMAD R14, R3, R58, RZ ;  /* 0x0000003a030e7224 */ /* 0x000fce00078e02ff */
.L_x_43:
[----:B------:R-:W-:Y:S05]  /*2360*/  BSYNC B1 ;  /* 0x0000000000017941 */ /* 0x000fea0003800000 */
.L_x_42:
[----:B-1----:R-:W-:Y:S01]  /*2370*/  @!P5 IMAD R3, R28, R23, R14 ;  /* 0x000000171c03d224 */ /* 0x002fe200078e020e */
[----:B------:R-:W-:Y:S04]  /*2380*/  BSSY B1, `(.L_x_44) ;  /* 0x0000006000017945 */ /* 0x000fe80003800000 */
[----:B------:R1:W-:Y:S01]  /*2390*/  @!P5 STG.E.U8 desc[UR38][R6.64+0x8], R3 ;  /* 0x000008030600d986 */ /* 0x0003e2000c101126 */
[----:B------:R-:W-:Y:S05]  /*23a0*/  @P4 BRA `(.L_x_45) ;  /* 0x00000000000c4947 */ /* 0x000fea0003800000 */
[----:B------:R-:W1:Y:S02]  /*23b0*/  LDG.E.U8 R65, desc[UR38][R8.64+0x9] ;  /* 0x0000092608417981 */ /* 0x000e64000c1e1100 */
[----:B-1----:R-:W-:-:S05]  /*23c0*/  PRMT R3, R65, 0x8880, RZ ;  /* 0x0000888041037816 */ /* 0x002fca00000000ff */
[----:B------:R-:W-:-:S07]  /*23d0*/  IMAD R14, R3, R58, RZ ;  /* 0x0000003a030e7224 */ /* 0x000fce00078e02ff */
.L_x_45:
[----:B------:R-:W-:Y:S05]  /*23e0*/  BSYNC B1 ;  /* 0x0000000000017941 */ /* 0x000fea0003800000 */
.L_x_44:
[C---:B------:R-:W-:Y:S01]  /*23f0*/  ISETP.LT.OR P1, PT, R72.reuse, 0x9, !P1 ;  /* 0x000000094800780c */ /* 0x040fe20004f21670 */
[----:B------:R-:W-:Y:S01]  /*2400*/  @!P4 IMAD R29, R29, R23, R14 ;  /* 0x000000171d1dc224 */ /* 0x000fe200078e020e */
[C---:B------:R-:W-:Y:S01]  /*2410*/  ISETP.GE.AND P3, PT, R73.reuse, 0x11, PT ;  /* 0x000000114900780c */ /* 0x040fe20003f66270 */
[----:B------:R-:W-:Y:S01]  /*2420*/  BSSY B1, `(.L_x_46) ;  /* 0x000000a000017945 */ /* 0x000fe20003800000 */
[----:B------:R-:W-:Y:S02]  /*2430*/  ISETP.GE.AND P2, PT, R73, 0x12, PT ;  /* 0x000000124900780c */ /* 0x000fe40003f46270 */
[----:B------:R4:W-:Y:S01]  /*2440*/  @!P4 STG.E.U8 desc[UR38][R6.64+0x9], R29 ;  /* 0x0000091d0600c986 */ /* 0x0009e2000c101126 */
[C---:B------:R-:W-:Y:S02]  /*2450*/  ISETP.LT.OR P0, PT, R72.reuse, 0x9, !P0 ;  /* 0x000000094800780c */ /* 0x040fe40004701670 */
[C---:B------:R-:W-:Y:S02]  /*2460*/  ISETP.LT.OR P5, PT, R72.reuse, 0x1, !P3 ;  /* 0x000000014800780c */ /* 0x040fe40005fa1670 */
[----:B------:R-:W-:-:S02]  /*2470*/  ISETP.LT.OR P4, PT, R72, 0x1, !P2 ;  /* 0x000000014800780c */ /* 0x000fc40005781670 */
[----:B------:R-:W-:Y:S11]  /*2480*/  @P1 BRA `(.L_x_47) ;  /* 0x00000000000c1947 */ /* 0x000ff60003800000 */
[----:B------:R-:W1:Y:S02]  /*2490*/  LDG.E.U8 R65, desc[UR38][R10.64+0x8] ;  /* 0x000008260a417981 */ /* 0x000e64000c1e1100 */
[----:B-1----:R-:W-:-:S05]  /*24a0*/  PRMT R3, R65, 0x8880, RZ ;  /* 0x0000888041037816 */ /* 0x002fca00000000ff */
[----:B------:R-:W-:-:S07]  /*24b0*/  IMAD R14, R3, R58, RZ ;  /* 0x0000003a030e7224 */ /* 0x000fce00078e02ff */
.L_x_47:
[----:B------:R-:W-:Y:S05]  /*24c0*/  BSYNC B1 ;  /* 0x0000000000017941 */ /* 0x000fea0003800000 */
.L_x_46:
[----:B-1----:R-:W-:Y:S01]  /*24d0*/  @!P1 IMAD R3, R30, R23, R14 ;  /* 0x000000171e039224 */ /* 0x002fe200078e020e */
[----:B------:R-:W-:Y:S04]  /*24e0*/  BSSY B1, `(.L_x_48) ;  /* 0x0000006000017945 */ /* 0x000fe80003800000 */
[----:B------:R1:W-:Y:S01]  /*24f0*/  @!P1 STG.E.U8 desc[UR38][R4.64+0x8], R3 ;  /* 0x0000080304009986 */ /* 0x0003e2000c101126 */
[----:B------:R-:W-:Y:S05]  /*2500*/  @P0 BRA `(.L_x_49) ;  /* 0x00000000000c0947 */ /* 0x000fea0003800000 */
[----:B------:R-:W1:Y:S02]  /*2510*/  LDG.E.U8 R65, desc[UR38][R10.64+0x9] ;  /* 0x000009260a417981 */ /* 0x000e64000c1e1100 */
[----:B-1----:R-:W-:-:S05]  /*2520*/  PRMT R3, R65, 0x8880, RZ ;  /* 0x0000888041037816 */ /* 0x002fca00000000ff */
[----:B------:R-:W-:-:S07]  /*2530*/  IMAD R14, R3, R58, RZ ;  /* 0x0000003a030e7224 */ /* 0x000fce00078e02ff */
.L_x_49:
[----:B------:R-:W-:Y:S05]  /*2540*/  BSYNC B1 ;  /* 0x0000000000017941 */ /* 0x000fea0003800000 */
.L_x_48:
[----:B------:R-:W-:Y:S01]  /*2550*/  @!P0 IMAD R31, R31, R23, R14 ;  /* 0x000000171f1f8224 */ /* 0x000fe200078e020e */
[----:B------:R-:W-:Y:S04]  /*2560*/  BSSY B1, `(.L_x_50) ;  /* 0x0000006000017945 */ /* 0x000fe80003800000 */
[----:B------:R0:W-:Y:S01]  /*2570*/  @!P0 STG.E.U8 desc[UR38][R4.64+0x9], R31 ;  /* 0x0000091f04008986 */ /* 0x0001e2000c101126 */
[----:B------:R-:W-:Y:S05]  /*2580*/  @P5 BRA `(.L_x_51) ;  /* 0x00000000000c5947 */ /* 0x000fea0003800000 */
[----:B------:R-:W1:Y:S02]  /*2590*/  LDG.E.U8 R65, desc[UR38][R8.64+0x10] ;  /* 0x0000102608417981 */ /* 0x000e64000c1e1100 */
[----:B-1----:R-:W-:-:S05]  /*25a0*/  PRMT R3, R65, 0x8880, RZ ;  /* 0x0000888041037816 */ /* 0x002fca00000000ff */
[----:B------:R-:W-:-:S07]  /*25b0*/  IMAD R14, R3, R58, RZ ;  /* 0x0000003a030e7224 */ /* 0x000fce00078e02ff */
.L_x_51:
[----:B------:R-:W-:Y:S05]  /*25c0*/  BSYNC B1 ;  /* 0x0000000000017941 */ /* 0x000fea0003800000 */
.L_x_50:
[----:B-1----:R-:W-:Y:S01]  /*25d0*/  @!P5 IMAD R3, R32, R23, R14 ;  /* 0x000000172003d224 */ /* 0x002fe200078e020e */
[----:B------:R-:W-:Y:S04]  /*25e0*/  BSSY B1, `(.L_x_52) ;  /* 0x0000006000017945 */ /* 0x000fe80003800000 */
[----:B------:R1:W-:Y:S01]  /*25f0*/  @!P5 STG.E.U8 desc[UR38][R6.64+0x10], R3 ;  /* 0x000010030600d986 */ /* 0x0003e2000c101126 */
[----:B------:R-:W-:Y:S05]  /*2600*/  @P4 BRA `(.L_x_53) ;  /* 0x00000000000c4947 */ /* 0x000fea0003800000 */
[----:B------:R-:W1:Y:S02]  /*2610*/  LDG.E.U8 R65, desc[UR38][R8.64+0x11] ;  /* 0x0000112608417981 */ /* 0x000e64000c1e1100 */
[----:B-1----:R-:W-:-:S05]  /*2620*/  PRMT R3, R65, 0x8880, RZ ;  /* 0x0000888041037816 */ /* 0x002fca00000000ff */
[----:B------:R-:W-:-:S07]  /*2630*/  IMAD R14, R3, R58, RZ ;  /* 0x0000003a030e7224 */ /* 0x000fce00078e02ff */
.L_x_53:
[----:B------:R-:W-:Y:S05]  /*2640*/  BSYNC B1 ;  /* 0x0000000000017941 */ /* 0x000fea0003800000 */
.L_x_52:
        /* <DEDUP_REMOVED lines=13> */
.L_x_55:
[----:B------:R-:W-:Y:S05]  /*2720*/  BSYNC B1 ;  /* 0x0000000000017941 */ /* 0x000fea0003800000 */
.L_x_54:
[----:B-1----:R-:W-:Y:S01]  /*2730*/  @!P3 IMAD R3, R34, R23, R14 ;  /* 0x000000172203b224 */ /* 0x002fe200078e020e */
[----:B------:R-:W-:Y:S04]  /*2740*/  BSSY B1, `(.L_x_56) ;  /* 0x0000006000017945 */ /* 0x000fe80003800000 */
[----:B------:R1:W-:Y:S01]  /*2750*/  @!P3 STG.E.U8 desc[UR38][R4.64+0x10], R3 ;  /* 0x000010030400b986 */ /* 0x0003e2000c101126 */
[----:B------:R-:W-:Y:S05]  /*2760*/  @P2 BRA `(.L_x_57) ;  /* 0x00000000000c2947 */ /* 0x000fea0003800000 */
[----:B------:R-:W1:Y:S02]  /*2770*/  LDG.E.U8 R65, desc[UR38][R10.64+0x11] ;  /* 0x000011260a417981 */ /* 0x000e64000c1e1100 */
[----:B-1----:R-:W-:-:S05]  /*2780*/  PRMT R3, R65, 0x8880, RZ ;  /* 0x0000888041037816 */ /* 0x002fca00000000ff */
[----:B------:R-:W-:-:S07]  /*2790*/  IMAD R14, R3, R58, RZ ;  /* 0x0000003a030e7224 */ /* 0x000fce00078e02ff */
.L_x_57:
[----:B------:R-:W-:Y:S05]  /*27a0*/  BSYNC B1 ;  /* 0x0000000000017941 */ /* 0x000fea0003800000 */
.L_x_56:
[----:B------:R-:W-:Y:S01]  /*27b0*/  @!P2 IMAD R35, R35, R23, R14 ;  /* 0x000000172323a224 */ /* 0x000fe200078e020e */
[----:B------:R-:W-:Y:S04]  /*27c0*/  BSSY B1, `(.L_x_58) ;  /* 0x0000006000017945 */ /* 0x000fe80003800000 */
[----:B------:R0:W-:Y:S01]  /*27d0*/  @!P2 STG.E.U8 desc[UR38][R4.64+0x11], R35 ;  /* 0x000011230400a986 */ /* 0x0001e2000c101126 */
[----:B------:R-:W-:Y:S05]  /*27e0*/  @P5 BRA `(.L_x_59) ;  /* 0x00000000000c5947 */ /* 0x000fea0003800000 */
[----:B------:R-:W1:Y:S02]  /*27f0*/  LDG.E.U8 R65, desc[UR38][R8.64+0x18] ;  /* 0x0000182608417981 */ /* 0x000e64000c1e1100 */
[----:B-1----:R-:W-:-:S05]  /*2800*/  PRMT R3, R65, 0x8880, RZ ;  /* 0x0000888041037816 */ /* 0x002fca00000000ff */
[----:B------:R-:W-:-:S07]  /*2810*/  IMAD R14, R3, R58, RZ ;  /* 0x0000003a030e7224 */ /* 0x000fce00078e02ff */
.L_x_59:
[----:B------:R-:W-:Y:S05]  /*2820*/  BSYNC B1 ;  /* 0x0000000000017941 */ /* 0x000fea0003800000 */
.L_x_58:
[----:B-1----:R-:W-:Y:S01]  /*2830*/  @!P5 IMAD R3, R36, R23, R14 ;  /* 0x000000172403d224 */ /* 0x002fe200078e020e */
[----:B------:R-:W-:Y:S04]  /*2840*/  BSSY B1, `(.L_x_60) ;  /* 0x0000006000017945 */ /* 0x000fe80003800000 */
[----:B------:R1:W-:Y:S01]  /*2850*/  @!P5 STG.E.U8 desc[UR38][R6.64+0x18], R3 ;  /* 0x000018030600d986 */ /* 0x0003e2000c101126 */
[----:B------:R-:W-:Y:S05]  /*2860*/  @P4 BRA `(.L_x_61) ;  /* 0x00000000000c4947 */ /* 0x000fea0003800000 */
[----:B------:R-:W1:Y:S02]  /*2870*/  LDG.E.U8 R65, desc[UR38][R8.64+0x19] ;  /* 0x0000192608417981 */ /* 0x000e64000c1e1100 */
[----:B-1----:R-:W-:-:S05]  /*2880*/  PRMT R3, R65, 0x8880, RZ ;  /* 0x0000888041037816 */ /* 0x002fca00000000ff */
[----:B------:R-:W-:-:S07]  /*2890*/  IMAD R14, R3, R58, RZ ;  /* 0x0000003a030e7224 */ /* 0x000fce00078e02ff */
.L_x_61:
[----:B------:R-:W-:Y:S05]  /*28a0*/  BSYNC B1 ;  /* 0x0000000000017941 */ /* 0x000fea0003800000 */
.L_x_60:
        /* <DEDUP_REMOVED lines=13> */
.L_x_63:
[----:B------:R-:W-:Y:S05]  /*2980*/  BSYNC B1 ;  /* 0x0000000000017941 */ /* 0x000fea0003800000 */
.L_x_62:
[----:B-1----:R-:W-:Y:S01]  /*2990*/  @!P1 IMAD R3, R38, R23, R14 ;  /* 0x0000001726039224 */ /* 0x002fe200078e020e */
[----:B------:R-:W-:Y:S04]  /*29a0*/  BSSY B1, `(.L_x_64) ;  /* 0x0000006000017945 */ /* 0x000fe80003800000 */
[----:B------:R1:W-:Y:S01]  /*29b0*/  @!P1 STG.E.U8 desc[UR38][R4.64+0x18], R3 ;  /* 0x0000180304009986 */ /* 0x0003e2000c101126 */
[----:B------:R-:W-:Y:S05]  /*29c0*/  @P4 BRA `(.L_x_65) ;  /* 0x00000000000c4947 */ /* 0x000fea0003800000 */
[----:B------:R-:W1:Y:S02]  /*29d0*/  LDG.E.U8 R65, desc[UR38][R10.64+0x19] ;  /* 0x000019260a417981 */ /* 0x000e64000c1e1100 */
[----:B-1----:R-:W-:-:S05]  /*29e0*/  PRMT R3, R65, 0x8880, RZ ;  /* 0x0000888041037816 */ /* 0x002fca00000000ff */
[----:B------:R-:W-:-:S07]  /*29f0*/  IMAD R14, R3, R58, RZ ;  /* 0x0000003a030e7224 */ /* 0x000fce00078e02ff */
.L_x_65:
[----:B------:R-:W-:Y:S05]  /*2a00*/  BSYNC B1 ;  /* 0x0000000000017941 */ /* 0x000fea0003800000 */
.L_x_64:
[----:B------:R-:W-:Y:S01]  /*2a10*/  @!P4 IMAD R39, R39, R23, R14 ;  /* 0x000000172727c224 */ /* 0x000fe200078e020e */
[----:B------:R-:W-:Y:S04]  /*2a20*/  BSSY B1, `(.L_x_66) ;  /* 0x0000006000017945 */ /* 0x000fe80003800000 */
[----:B------:R0:W-:Y:S01]  /*2a30*/  @!P4 STG.E.U8 desc[UR38][R4.64+0x19], R39 ;  /* 0x000019270400c986 */ /* 0x0001e2000c101126 */
[----:B------:R-:W-:Y:S05]  /*2a40*/  @P5 BRA `(.L_x_67) ;  /* 0x00000000000c5947 */ /* 0x000fea0003800000 */
[----:B------:R-:W1:Y:S02]  /*2a50*/  LDG.E.U8 R65, desc[UR38][R8.64+0x20] ;  /* 0x0000202608417981 */ /* 0x000e64000c1e1100 */
[----:B-1----:R-:W-:-:S05]  /*2a60*/  PRMT R3, R65, 0x8880, RZ ;  /* 0x0000888041037816 */ /* 0x002fca00000000ff */
[----:B------:R-:W-:-:S07]  /*2a70*/  IMAD R14, R3, R58, RZ ;  /* 0x0000003a030e7224 */ /* 0x000fce00078e02ff */
.L_x_67:
[----:B------:R-:W-:Y:S05]  /*2a80*/  BSYNC B1 ;  /* 0x0000000000017941 */ /* 0x000fea0003800000 */
.L_x_66:
[----:B-1----:R-:W-:Y:S01]  /*2a90*/  @!P5 IMAD R3, R40, R23, R14 ;  /* 0x000000172803d224 */ /* 0x002fe200078e020e */
[----:B------:R-:W-:Y:S04]  /*2aa0*/  BSSY B1, `(.L_x_68) ;  /* 0x0000006000017945 */ /* 0x000fe80003800000 */
[----:B------:R1:W-:Y:S01]  /*2ab0*/  @!P5 STG.E.U8 desc[UR38][R6.64+0x20], R3 ;  /* 0x000020030600d986 */ /* 0x0003e2000c101126 */
[----:B------:R-:W-:Y:S05]  /*2ac0*/  @P0 BRA `(.L_x_69) ;  /* 0x00000000000c0947 */ /* 0x000fea0003800000 */
[----:B------:R-:W1:Y:S02]  /*2ad0*/  LDG.E.U8 R65, desc[UR38][R8.64+0x21] ;  /* 0x0000212608417981 */ /* 0x000e64000c1e1100 */
[----:B-1----:R-:W-:-:S05]  /*2ae0*/  PRMT R3, R65, 0x8880, RZ ;  /* 0x0000888041037816 */ /* 0x002fca00000000ff */
[----:B------:R-:W-:-:S07]  /*2af0*/  IMAD R14, R3, R58, RZ ;  /* 0x0000003a030e7224 */ /* 0x000fce00078e02ff */
.L_x_69:
[----:B------:R-:W-:Y:S05]  /*2b00*/  BSYNC B1 ;  /* 0x0000000000017941 */ /* 0x000fea0003800000 */
.L_x_68:
        /* <DEDUP_REMOVED lines=13> */
.L_x_71:
[----:B------:R-:W-:Y:S05]  /*2be0*/  BSYNC B1 ;  /* 0x0000000000017941 */ /* 0x000fea0003800000 */
.L_x_70:
[----:B-1----:R-:W-:Y:S01]  /*2bf0*/  @!P3 IMAD R3, R42, R23, R14 ;  /* 0x000000172a03b224 */ /* 0x002fe200078e020e */
[----:B------:R-:W-:Y:S04]  /*2c00*/  BSSY B1, `(.L_x_72) ;  /* 0x0000006000017945 */ /* 0x000fe80003800000 */
[----:B------:R1:W-:Y:S01]  /*2c10*/  @!P3 STG.E.U8 desc[UR38][R4.64+0x20], R3 ;  /* 0x000020030400b986 */ /* 0x0003e2000c101126 */
[----:B------:R-:W-:Y:S05]  /*2c20*/  @P2 BRA `(.L_x_73) ;  /* 0x00000000000c2947 */ /* 0x000fea0003800000 */
[----:B------:R-:W1:Y:S02]  /*2c30*/  LDG.E.U8 R65, desc[UR38][R10.64+0x21] ;  /* 0x000021260a417981 */ /* 0x000e64000c1e1100 */
[----:B-1----:R-:W-:-:S05]  /*2c40*/  PRMT R3, R65, 0x8880, RZ ;  /* 0x0000888041037816 */ /* 0x002fca00000000ff */
[----:B------:R-:W-:-:S07]  /*2c50*/  IMAD R14, R3, R58, RZ ;  /* 0x0000003a030e7224 */ /* 0x000fce00078e02ff */
.L_x_73:
[----:B------:R-:W-:Y:S05]  /*2c60*/  BSYNC B1 ;  /* 0x0000000000017941 */ /* 0x000fea0003800000 */
.L_x_72:
[----:B------:R-:W-:Y:S01]  /*2c70*/  @!P2 IMAD R43, R43, R23, R14 ;  /* 0x000000172b2ba224 */ /* 0x000fe200078e020e */
[----:B------:R-:W-:Y:S04]  /*2c80*/  BSSY B1, `(.L_x_74) ;  /* 0x0000006000017945 */ /* 0x000fe80003800000 */
[----:B------:R0:W-:Y:S01]  /*2c90*/  @!P2 STG.E.U8 desc[UR38][R4.64+0x21], R43 ;  /* 0x0000212b0400a986 */ /* 0x0001e2000c101126 */
[----:B------:R-:W-:Y:S05]  /*2ca0*/  @P0 BRA `(.L_x_75) ;  /* 0x00000000000c0947 */ /* 0x000fea0003800000 */
[----:B------:R-:W1:Y:S02]  /*2cb0*/  LDG.E.U8 R65, desc[UR38][R8.64+0x28] ;  /* 0x0000282608417981 */ /* 0x000e64000c1e1100 */
[----:B-1----:R-:W-:-:S05]  /*2cc0*/  PRMT R3, R65, 0x8880, RZ ;  /* 0x0000888041037816 */ /* 0x002fca00000000ff */
[----:B------:R-:W-:-:S07]  /*2cd0*/  IMAD R14, R3, R58, RZ ;  /* 0x0000003a030e7224 */ /* 0x000fce00078e02ff */
.L_x_75:
[----:B------:R-:W-:Y:S05]  /*2ce0*/  BSYNC B1 ;  /* 0x0000000000017941 */ /* 0x000fea0003800000 */
.L_x_74:
[----:B-1----:R-:W-:Y:S01]  /*2cf0*/  @!P0 IMAD R3, R44, R23, R14 ;  /* 0x000000172c038224 */ /* 0x002fe200078e020e */
[----:B------:R-:W-:Y:S04]  /*2d00*/  BSSY B1, `(.L_x_76) ;  /* 0x0000006000017945 */ /* 0x000fe80003800000 */
[----:B------:R1:W-:Y:S01]  /*2d10*/  @!P0 STG.E.U8 desc[UR38][R6.64+0x28], R3 ;  /* 0x0000280306008986 */ /* 0x0003e2000c101126 */
[----:B------:R-:W-:Y:S05]  /*2d20*/  @P5 BRA `(.L_x_77) ;  /* 0x00000000000c5947 */ /* 0x000fea0003800000 */
[----:B------:R-:W1:Y:S02]  /*2d30*/  LDG.E.U8 R65, desc[UR38][R8.64+0x29] ;  /* 0x0000292608417981 */ /* 0x000e64000c1e1100 */
[----:B-1----:R-:W-:-:S05]  /*2d40*/  PRMT R3, R65, 0x8880, RZ ;  /* 0x0000888041037816 */ /* 0x002fca00000000ff */
[----:B------:R-:W-:-:S07]  /*2d50*/  IMAD R14, R3, R58, RZ ;  /* 0x0000003a030e7224 */ /* 0x000fce00078e02ff */
.L_x_77:
[----:B------:R-:W-:Y:S05]  /*2d60*/  BSYNC B1 ;  /* 0x0000000000017941 */ /* 0x000fea0003800000 */
.L_x_76:
        /* <DEDUP_REMOVED lines=13> */
.L_x_79:
[----:B------:R-:W-:Y:S05]  /*2e40*/  BSYNC B1 ;  /* 0x0000000000017941 */ /* 0x000fea0003800000 */
.L_x_78:
[----:B-1----:R-:W-:Y:S01]  /*2e50*/  @!P4 IMAD R3, R46, R23, R14 ;  /* 0x000000172e03c224 */ /* 0x002fe200078e020e */
[----:B------:R-:W-:Y:S04]  /*2e60*/  BSSY B1, `(.L_x_80) ;  /* 0x0000006000017945 */ /* 0x000fe80003800000 */
[----:B------:R1:W-:Y:S01]  /*2e70*/  @!P4 STG.E.U8 desc[UR38][R4.64+0x28], R3 ;  /* 0x000028030400c986 */ /* 0x0003e2000c101126 */
[----:B------:R-:W-:Y:S05]  /*2e80*/  @P1 BRA `(.L_x_81) ;  /* 0x00000000000c1947 */ /* 0x000fea0003800000 */
[----:B------:R-:W1:Y:S02]  /*2e90*/  LDG.E.U8 R65, desc[UR38][R10.64+0x29] ;  /* 0x000029260a417981 */ /* 0x000e64000c1e1100 */
[----:B-1----:R-:W-:-:S05]  /*2ea0*/  PRMT R3, R65, 0x8880, RZ ;  /* 0x0000888041037816 */ /* 0x002fca00000000ff */
[----:B------:R-:W-:-:S07]  /*2eb0*/  IMAD R14, R3, R58, RZ ;  /* 0x0000003a030e7224 */ /* 0x000fce00078e02ff */
.L_x_81:
[----:B------:R-:W-:Y:S05]  /*2ec0*/  BSYNC B1 ;  /* 0x0000000000017941 */ /* 0x000fea0003800000 */
.L_x_80:
[----:B------:R-:W-:Y:S01]  /*2ed0*/  @!P1 IMAD R47, R47, R23, R14 ;  /* 0x000000172f2f9224 */ /* 0x000fe200078e020e */
[----:B------:R-:W-:Y:S04]  /*2ee0*/  BSSY B1, `(.L_x_82) ;  /* 0x0000006000017945 */ /* 0x000fe80003800000 */
[----:B------:R0:W-:Y:S01]  /*2ef0*/  @!P1 STG.E.U8 desc[UR38][R4.64+0x29], R47 ;  /* 0x0000292f04009986 */ /* 0x0001e2000c101126 */
[----:B------:R-:W-:Y:S05]  /*2f00*/  @P3 BRA `(.L_x_83) ;  /* 0x00000000000c3947 */ /* 0x000fea0003800000 */
[----:B------:R-:W1:Y:S02]  /*2f10*/  LDG.E.U8 R65, desc[UR38][R8.64+0x30] ;  /* 0x0000302608417981 */ /* 0x000e64000c1e1100 */
[----:B-1----:R-:W-:-:S05]  /*2f20*/  PRMT R3, R65, 0x8880, RZ ;  /* 0x0000888041037816 */ /* 0x002fca00000000ff */
[----:B------:R-:W-:-:S07]  /*2f30*/  IMAD R14, R3, R58, RZ ;  /* 0x0000003a030e7224 */ /* 0x000fce00078e02ff */
.L_x_83:
[----:B------:R-:W-:Y:S05]  /*2f40*/  BSYNC B1 ;  /* 0x0000000000017941 */ /* 0x000fea0003800000 */
.L_x_82:
[----:B-1----:R-:W-:Y:S01]  /*2f50*/  @!P3 IMAD R3, R48, R23, R14 ;  /* 0x000000173003b224 */ /* 0x002fe200078e020e */
[----:B------:R-:W-:Y:S04]  /*2f60*/  BSSY B1, `(.L_x_84) ;  /* 0x0000006000017945 */ /* 0x000fe80003800000 */
[----:B------:R1:W-:Y:S01]  /*2f70*/  @!P3 STG.E.U8 desc[UR38][R6.64+0x30], R3 ;  /* 0x000030030600b986 */ /* 0x0003e2000c101126 */
[----:B------:R-:W-:Y:S05]  /*2f80*/  @P5 BRA `(.L_x_85) ;  /* 0x00000000000c5947 */ /* 0x000fea0003800000 */
[----:B------:R-:W1:Y:S02]  /*2f90*/  LDG.E.U8 R65, desc[UR38][R8.64+0x31] ;  /* 0x0000312608417981 */ /* 0x000e64000c1e1100 */
[----:B-1----:R-:W-:-:S05]  /*2fa0*/  PRMT R3, R65, 0x8880, RZ ;  /* 0x0000888041037816 */ /* 0x002fca00000000ff */
[----:B------:R-:W-:-:S07]  /*2fb0*/  IMAD R14, R3, R58, RZ ;  /* 0x0000003a030e7224 */ /* 0x000fce00078e02ff */
.L_x_85:
[----:B------:R-:W-:Y:S05]  /*2fc0*/  BSYNC B1 ;  /* 0x0000000000017941 */ /* 0x000fea0003800000 */
.L_x_84:
        /* <DEDUP_REMOVED lines=9> */
[----:B------:R-:W-:Y:S01]  /*3060*/  ISETP.LT.OR P3, PT, R72, 0x9, !P3 ;  /* 0x000000094800780c */ /* 0x000fe20005f61670 */
[----:B------:R-:W-:-:S12]  /*3070*/  @P2 BRA `(.L_x_87) ;  /* 0x00000000000c2947 */ /* 0x000fd80003800000 */
[----:B------:R-:W1:Y:S02]  /*3080*/  LDG.E.U8 R65, desc[UR38][R10.64+0x30] ;  /* 0x000030260a417981 */ /* 0x000e64000c1e1100 */
[----:B-1----:R-:W-:-:S05]  /*3090*/  PRMT R3, R65, 0x8880, RZ ;  /* 0x0000888041037816 */ /* 0x002fca00000000ff */
[----:B------:R-:W-:-:S07]  /*30a0*/  IMAD R14, R3, R58, RZ ;  /* 0x0000003a030e7224 */ /* 0x000fce00078e02ff */
.L_x_87:
[----:B------:R-:W-:Y:S05]  /*30b0*/  BSYNC B1 ;  /* 0x0000000000017941 */ /* 0x000fea0003800000 */
.L_x_86:
[----:B-1----:R-:W-:Y:S01]  /*30c0*/  @!P2 IMAD R3, R50, R23, R14 ;  /* 0x000000173203a224 */ /* 0x002fe200078e020e */
[----:B------:R-:W-:Y:S04]  /*30d0*/  BSSY B1, `(.L_x_88) ;  /* 0x0000006000017945 */ /* 0x000fe80003800000 */
[----:B------:R1:W-:Y:S01]  /*30e0*/  @!P2 STG.E.U8 desc[UR38][R4.64+0x30], R3 ;  /* 0x000030030400a986 */ /* 0x0003e2000c101126 */
[----:B------:R-:W-:Y:S05]  /*30f0*/  @P0 BRA `(.L_x_89) ;  /* 0x00000000000c0947 */ /* 0x000fea0003800000 */
[----:B------:R-:W1:Y:S02]  /*3100*/  LDG.E.U8 R65, desc[UR38][R10.64+0x31] ;  /* 0x000031260a417981 */ /* 0x000e64000c1e1100 */
[----:B-1----:R-:W-:-:S05]  /*3110*/  PRMT R3, R65, 0x8880, RZ ;  /* 0x0000888041037816 */ /* 0x002fca00000000ff */
[----:B------:R-:W-:-:S07]  /*3120*/  IMAD R14, R3, R58, RZ ;  /* 0x0000003a030e7224 */ /* 0x000fce00078e02ff */
.L_x_89:
[----:B------:R-:W-:Y:S05]  /*3130*/  BSYNC B1 ;  /* 0x0000000000017941 */ /* 0x000fea0003800000 */
.L_x_88:
[----:B------:R-:W-:Y:S01]  /*3140*/  @!P0 IMAD R51, R51, R23, R14 ;  /* 0x0000001733338224 */ /* 0x000fe200078e020e */
[----:B------:R-:W-:Y:S04]  /*3150*/  BSSY B1, `(.L_x_90) ;  /* 0x0000006000017945 */ /* 0x000fe80003800000 */
[----:B------:R0:W-:Y:S01]  /*3160*/  @!P0 STG.E.U8 desc[UR38][R4.64+0x31], R51 ;  /* 0x0000313304008986 */ /* 0x0001e2000c101126 */
[----:B------:R-:W-:Y:S05]  /*3170*/  @P5 BRA `(.L_x_91) ;  /* 0x00000000000c5947 */ /* 0x000fea0003800000 */
[----:B------:R-:W1:Y:S02]  /*3180*/  LDG.E.U8 R65, desc[UR38][R8.64+0x38] ;  /* 0x0000382608417981 */ /* 0x000e64000c1e1100 */
[----:B-1----:R-:W-:-:S05]  /*3190*/  PRMT R3, R65, 0x8880, RZ ;  /* 0x0000888041037816 */ /* 0x002fca00000000ff */
[----:B------:R-:W-:-:S07]  /*31a0*/  IMAD R14, R3, R58, RZ ;  /* 0x0000003a030e7224 */ /* 0x000fce00078e02ff */
.L_x_91:
[----:B------:R-:W-:Y:S05]  /*31b0*/  BSYNC B1 ;  /* 0x0000000000017941 */ /* 0x000fea0003800000 */
.L_x_90:
[----:B-1----:R-:W-:Y:S01]  /*31c0*/  @!P5 IMAD R3, R52, R23, R14 ;  /* 0x000000173403d224 */ /* 0x002fe200078e020e */
[----:B------:R-:W-:Y:S04]  /*31d0*/  BSSY B1, `(.L_x_92) ;  /* 0x0000006000017945 */ /* 0x000fe80003800000 */
[----:B------:R1:W-:Y:S01]  /*31e0*/  @!P5 STG.E.U8 desc[UR38][R6.64+0x38], R3 ;  /* 0x000038030600d986 */ /* 0x0003e2000c101126 */
[----:B------:R-:W-:Y:S05]  /*31f0*/  @P4 BRA `(.L_x_93) ;  /* 0x00000000000c4947 */ /* 0x000fea0003800000 */
[----:B------:R-:W1:Y:S02]  /*3200*/  LDG.E.U8 R65, desc[UR38][R8.64+0x39] ;  /* 0x0000392608417981 */ /* 0x000e64000c1e1100 */
[----:B-1----:R-:W-:-:S05]  /*3210*/  PRMT R3, R65, 0x8880, RZ ;  /* 0x0000888041037816 */ /* 0x002fca00000000ff */
[----:B------:R-:W-:-:S07]  /*3220*/  IMAD R14, R3, R58, RZ ;  /* 0x0000003a030e7224 */ /* 0x000fce00078e02ff */
.L_x_93:
[----:B------:R-:W-:Y:S05]  /*3230*/  BSYNC B1 ;  /* 0x0000000000017941 */ /* 0x000fea0003800000 */
.L_x_92:
[----:B------:R-:W-:Y:S01]  /*3240*/  @!P4 IMAD R53, R53, R23, R14 ;  /* 0x000000173535c224 */ /* 0x000fe200078e020e */
[----:B------:R-:W-:Y:S04]  /*3250*/  BSSY B1, `(.L_x_94) ;  /* 0x0000006000017945 */ /* 0x000fe80003800000 */
[----:B------:R0:W-:Y:S01]  /*3260*/  @!P4 STG.E.U8 desc[UR38][R6.64+0x39], R53 ;  /* 0x000039350600c986 */ /* 0x0001e2000c101126 */
[----:B------:R-:W-:Y:S05]  /*3270*/  @P3 BRA `(.L_x_95) ;  /* 0x00000000000c3947 */ /* 0x000fea0003800000 */
[----:B------:R-:W1:Y:S02]  /*3280*/  LDG.E.U8 R65, desc[UR38][R10.64+0x38] ;  /* 0x000038260a417981 */ /* 0x000e64000c1e1100 */
[----:B-1----:R-:W-:-:S05]  /*3290*/  PRMT R3, R65, 0x8880, RZ ;  /* 0x0000888041037816 */ /* 0x002fca00000000ff */
[----:B------:R-:W-:-:S07]  /*32a0*/  IMAD R14, R3, R58, RZ ;  /* 0x0000003a030e7224 */ /* 0x000fce00078e02ff */
.L_x_95:
[----:B------:R-:W-:Y:S05]  /*32b0*/  BSYNC B1 ;  /* 0x0000000000017941 */ /* 0x000fea0003800000 */
.L_x_94:
[----:B-1----:R-:W-:Y:S01]  /*32c0*/  @!P3 IMAD R3, R54, R23, R14 ;  /* 0x000000173603b224 */ /* 0x002fe200078e020e */
[----:B------:R-:W-:Y:S01]  /*32d0*/  ISETP.LT.OR P1, PT, R72, 0x9, !P1 ;  /* 0x000000094800780c */ /* 0x000fe20004f21670 */
[----:B------:R-:W-:Y:S03]  /*32e0*/  BSSY B1, `(.L_x_96) ;  /* 0x0000006000017945 */ /* 0x000fe60003800000 */
[----:B------:R1:W-:Y:S09]  /*32f0*/  @!P3 STG.E.U8 desc[UR38][R4.64+0x38], R3 ;  /* 0x000038030400b986 */ /* 0x0003f2000c101126 */
[----:B------:R-:W-:Y:S05]  /*3300*/  @P1 BRA `(.L_x_97) ;  /* 0x00000000000c1947 */ /* 0x000fea0003800000 */
[----:B------:R-:W1:Y:S02]  /*3310*/  LDG.E.U8 R65, desc[UR38][R10.64+0x39] ;  /* 0x000039260a417981 */ /* 0x000e64000c1e1100 */
[----:B-1----:R-:W-:-:S05]  /*3320*/  PRMT R3, R65, 0x8880, RZ ;  /* 0x0000888041037816 */ /* 0x002fca00000000ff */
[----:B------:R-:W-:-:S07]  /*3330*/  IMAD R14, R3, R58, RZ ;  /* 0x0000003a030e7224 */ /* 0x000fce00078e02ff */
.L_x_97:
[----:B------:R-:W-:Y:S05]  /*3340*/  BSYNC B1 ;  /* 0x0000000000017941 */ /* 0x000fea0003800000 */
.L_x_96:
[----:B------:R-:W-:Y:S01]  /*3350*/  IMAD R55, R55, R23, R14 ;  /* 0x0000001737377224 */ /* 0x000fe200078e020e */
[----:B------:R-:W-:Y:S06]  /*3360*/  @P1 BRA `(.L_x_98) ;  /* 0x0000000400c81947 */ /* 0x000fec0003800000 */
[----:B------:R0:W-:Y:S01]  /*3370*/  STG.E.U8 desc[UR38][R4.64+0x39], R55 ;  /* 0x0000393704007986 */ /* 0x0001e2000c101126 */
[----:B------:R-:W-:Y:S05]  /*3380*/  BRA `(.L_x_98) ;  /* 0x0000000400c07947 */ /* 0x000fea0003800000 */
.L_x_33:
[C---:B------:R-:W-:Y:S02]  /*3390*/  ISETP.GE.AND P1, PT, R73.reuse, 0x1, PT ;  /* 0x000000014900780c */ /* 0x040fe40003f26270 */
[----:B------:R-:W-:Y:S02]  /*33a0*/  ISETP.GE.AND P0, PT, R73, 0x2, PT ;  /* 0x000000024900780c */ /* 0x000fe40003f06270 */
[C---:B------:R-:W-:Y:S02]  /*33b0*/  ISETP.LT.OR P4, PT, R72.reuse, 0x1, !P1 ;  /* 0x000000014800780c */ /* 0x040fe40004f81670 */
[C---:B------:R-:W-:Y:S02]  /*33c0*/  ISETP.LT.OR P5, PT, R72.reuse, 0x1, !P0 ;  /* 0x000000014800780c */ /* 0x040fe400047a1670 */
[C---:B------:R-:W-:Y:S02]  /*33d0*/  ISETP.LT.OR P1, PT, R72.reuse, 0x9, !P1 ;  /* 0x000000094800780c */ /* 0x040fe40004f21670 */
[----:B------:R-:W-:-:S02]  /*33e0*/  ISETP.LT.OR P0, PT, R72, 0x9, !P0 ;  /* 0x000000094800780c */ /* 0x000fc40004701670 */
[C---:B------:R-:W-:Y:S02]  /*33f0*/  ISETP.GE.AND P3, PT, R73.reuse, 0x9, PT ;  /* 0x000000094900780c */ /* 0x040fe40003f66270 */
[----:B------:R-:W-:-:S03]  /*3400*/  ISETP.GE.AND P2, PT, R73, 0xa, PT ;  /* 0x0000000a4900780c */ /* 0x000fc60003f46270 */
[-C--:B------:R-:W-:Y:S02]  /*3410*/  @!P4 IMAD R3, R24, R23.reuse, RZ ;  /* 0x000000171803c224 */ /* 0x080fe400078e02ff */
[-C--:B------:R-:W-:Y:S02]  /*3420*/  @!P5 IMAD R25, R25, R23.reuse, RZ ;  /* 0x000000171919d224 */ /* 0x080fe400078e02ff */
[-C--:B------:R-:W-:Y:S01]  /*3430*/  @!P1 IMAD R9, R26, R23.reuse, RZ ;  /* 0x000000171a099224 */ /* 0x080fe200078e02ff */
[----:B------:R0:W-:Y:S01]  /*3440*/  @!P4 STG.E.U8 desc[UR38][R6.64], R3 ;  /* 0x000000030600c986 */ /* 0x0001e2000c101126 */
[C---:B------:R-:W-:Y:S01]  /*3450*/  ISETP.LT.OR P4, PT, R72.reuse, 0x1, !P3 ;  /* 0x000000014800780c */ /* 0x040fe20005f81670 */
[----:B------:R-:W-:Y:S02]  /*3460*/  @!P0 IMAD R27, R27, R23, RZ ;  /* 0x000000171b1b8224 */ /* 0x000fe400078e02ff */
[----:B------:R-:W-:Y:S01]  /*3470*/  @!P5 STG.E.U8 desc[UR38][R6.64+0x1], R25 ;  /* 0x000001190600d986 */ /* 0x000fe2000c101126 */
[----:B------:R-:W-:-:S02]  /*3480*/  ISETP.LT.OR P5, PT, R72, 0x1, !P2 ;  /* 0x000000014800780c */ /* 0x000fc400057a1670 */
[C---:B------:R-:W-:Y:S01]  /*3490*/  ISETP.LT.OR P2, PT, R72.reuse, 0x9, !P2 ;  /* 0x000000094800780c */ /* 0x040fe20005741670 */
[----:B------:R1:W-:Y:S01]  /*34a0*/  @!P1 STG.E.U8 desc[UR38][R4.64], R9 ;  /* 0x0000000904009986 */ /* 0x0003e2000c101126 */
[----:B------:R-:W-:Y:S02]  /*34b0*/  ISETP.LT.OR P1, PT, R72, 0x9, !P3 ;  /* 0x000000094800780c */ /* 0x000fe40005f21670 */
[C---:B------:R-:W-:Y:S01]  /*34c0*/  ISETP.GE.AND P3, PT, R73.reuse, 0x11, PT ;  /* 0x000000114900780c */ /* 0x040fe20003f66270 */
[----:B------:R-:W-:Y:S01]  /*34d0*/  @!P0 STG.E.U8 desc[UR38][R4.64+0x1], R27 ;  /* 0x0000011b04008986 */ /* 0x000fe2000c101126 */
[----:B------:R-:W-:Y:S01]  /*34e0*/  ISETP.GE.AND P0, PT, R73, 0x12, PT ;  /* 0x000000124900780c */ /* 0x000fe20003f06270 */
[----:B------:R-:W-:-:S04]  /*34f0*/  @!P4 IMAD R11, R28, R23, RZ ;  /* 0x000000171c0bc224 */ /* 0x000fc800078e02ff */
[-C--:B------:R-:W-:Y:S01]  /*3500*/  @!P5 IMAD R29, R29, R23.reuse, RZ ;  /* 0x000000171d1dd224 */ /* 0x080fe200078e02ff */
[----:B------:R-:W-:Y:S01]  /*3510*/  @!P4 STG.E.U8 desc[UR38][R6.64+0x8], R11 ;  /* 0x0000080b0600c986 */ /* 0x000fe2000c101126 */
[C---:B------:R-:W-:Y:S01]  /*3520*/  ISETP.LT.OR P4, PT, R72.reuse, 0x1, !P3 ;  /* 0x000000014800780c */ /* 0x040fe20005f81670 */
[-C--:B------:R-:W-:Y:S02]  /*3530*/  @!P2 IMAD R31, R31, R23.reuse, RZ ;  /* 0x000000171f1fa224 */ /* 0x080fe400078e02ff */
[----:B------:R-:W-:Y:S01]  /*3540*/  @!P5 STG.E.U8 desc[UR38][R6.64+0x9], R29 ;  /* 0x0000091d0600d986 */ /* 0x000fe2000c101126 */
[----:B------:R-:W-:Y:S01]  /*3550*/  ISETP.LT.OR P5, PT, R72, 0x1, !P0 ;  /* 0x000000014800780c */ /* 0x000fe200047a1670 */
[----:B0-----:R-:W-:Y:S01]  /*3560*/  @!P1 IMAD R3, R30, R23, RZ ;  /* 0x000000171e039224 */ /* 0x001fe200078e02ff */
[----:B------:R-:W-:Y:S01]  /*3570*/  ISETP.LT.OR P0, PT, R72, 0x9, !P0 ;  /* 0x000000094800780c */ /* 0x000fe20004701670 */
[----:B------:R-:W-:Y:S01]  /*3580*/  @!P2 STG.E.U8 desc[UR38][R4.64+0x9], R31 ;  /* 0x0000091f0400a986 */ /* 0x000fe2000c101126 */
[----:B------:R-:W-:-:S03]  /*3590*/  ISETP.GE.AND P2, PT, R73, 0x19, PT ;  /* 0x000000194900780c */ /* 0x000fc60003f46270 */
[----:B------:R0:W-:Y:S01]  /*35a0*/  @!P1 STG.E.U8 desc[UR38][R4.64+0x8], R3 ;  /* 0x0000080304009986 */ /* 0x0001e2000c101126 */
[----:B------:R-:W-:Y:S01]  /*35b0*/  ISETP.LT.OR P1, PT, R72, 0x9, !P3 ;  /* 0x000000094800780c */ /* 0x000fe20005f21670 */
[----:B-1----:R-:W-:Y:S01]  /*35c0*/  @!P4 IMAD R9, R32, R23, RZ ;  /* 0x000000172009c224 */ /* 0x002fe200078e02ff */
[----:B------:R-:W-:-:S03]  /*35d0*/  ISETP.GE.AND P3, PT, R73, 0x1a, PT ;  /* 0x0000001a4900780c */ /* 0x000fc60003f66270 */
[-C--:B------:R-:W-:Y:S01]  /*35e0*/  @!P5 IMAD R33, R33, R23.reuse, RZ ;  /* 0x000000172121d224 */ /* 0x080fe200078e02ff */
[----:B------:R-:W-:Y:S01]  /*35f0*/  @!P4 STG.E.U8 desc[UR38][R6.64+0x10], R9 ;  /* 0x000010090600c986 */ /* 0x000fe2000c101126 */
[C---:B------:R-:W-:Y:S01]  /*3600*/  ISETP.LT.OR P4, PT, R72.reuse, 0x1, !P3 ;  /* 0x000000014800780c */ /* 0x040fe20005f81670 */
[-C--:B------:R-:W-:Y:S01]  /*3610*/  @!P0 IMAD R35, R35, R23.reuse, RZ ;  /* 0x0000001723238224 */ /* 0x080fe200078e02ff */
[C---:B------:R-:W-:Y:S01]  /*3620*/  ISETP.LT.OR P3, PT, R72.reuse, 0x9, !P3 ;  /* 0x000000094800780c */ /* 0x040fe20005f61670 */
[----:B------:R-:W-:Y:S01]  /*3630*/  @!P5 STG.E.U8 desc[UR38][R6.64+0x11], R33 ;  /* 0x000011210600d986 */ /* 0x000fe2000c101126 */
[----:B------:R-:W-:Y:S02]  /*3640*/  ISETP.LT.OR P5, PT, R72, 0x1, !P2 ;  /* 0x000000014800780c */ /* 0x000fe400057a1670 */
[----:B0-----:R-:W-:Y:S01]  /*3650*/  @!P1 IMAD R3, R34, R23, RZ ;  /* 0x0000001722039224 */ /* 0x001fe200078e02ff */
[----:B------:R-:W-:Y:S01]  /*3660*/  @!P0 STG.E.U8 desc[UR38][R4.64+0x11], R35 ;  /* 0x0000112304008986 */ /* 0x000fe2000c101126 */
[----:B------:R-:W-:-:S02]  /*3670*/  ISETP.LT.OR P2, PT, R72, 0x9, !P2 ;  /* 0x000000094800780c */ /* 0x000fc40005741670 */
[C---:B------:R-:W-:Y:S01]  /*3680*/  ISETP.GE.AND P0, PT, R73.reuse, 0x21, PT ;  /* 0x000000214900780c */ /* 0x040fe20003f06270 */
[----:B------:R0:W-:Y:S01]  /*3690*/  @!P1 STG.E.U8 desc[UR38][R4.64+0x10], R3 ;  /* 0x0000100304009986 */ /* 0x0001e2000c101126 */
[----:B------:R-:W-:Y:S01]  /*36a0*/  ISETP.GE.AND P1, PT, R73, 0x22, PT ;  /* 0x000000224900780c */ /* 0x000fe20003f26270 */
[-C--:B------:R-:W-:Y:S02]  /*36b0*/  @!P4 IMAD R37, R37, R23.reuse, RZ ;  /* 0x000000172525c224 */ /* 0x080fe400078e02ff */
[-C--:B------:R-:W-:Y:S02]  /*36c0*/  @!P3 IMAD R39, R39, R23.reuse, RZ ;  /* 0x000000172727b224 */ /* 0x080fe400078e02ff */
[-C--:B------:R-:W-:Y:S01]  /*36d0*/  @!P5 IMAD R11, R36, R23.reuse, RZ ;  /* 0x00000017240bd224 */ /* 0x080fe200078e02ff */
[----:B------:R-:W-:Y:S01]  /*36e0*/  @!P4 STG.E.U8 desc[UR38][R6.64+0x19], R37 ;  /* 0x000019250600c986 */ /* 0x000fe2000c101126 */
[C---:B------:R-:W-:Y:S02]  /*36f0*/  ISETP.LT.OR P4, PT, R72.reuse, 0x1, !P0 ;  /* 0x000000014800780c */ /* 0x040fe40004781670 */
[C---:B------:R-:W-:Y:S01]  /*3700*/  ISETP.LT.OR P0, PT, R72.reuse, 0x9, !P0 ;  /* 0x000000094800780c */ /* 0x040fe20004701670 */
[----:B------:R-:W-:Y:S01]  /*3710*/  @!P5 STG.E.U8 desc[UR38][R6.64+0x18], R11 ;  /* 0x0000180b0600d986 */ /* 0x000fe2000c101126 */
[----:B------:R-:W-:Y:S01]  /*3720*/  ISETP.LT.OR P5, PT, R72, 0x1, !P1 ;  /* 0x000000014800780c */ /* 0x000fe20004fa1670 */
[----:B0-----:R-:W-:Y:S01]  /*3730*/  @!P2 IMAD R3, R38, R23, RZ ;  /* 0x000000172603a224 */ /* 0x001fe200078e02ff */
[----:B------:R-:W-:Y:S01]  /*3740*/  ISETP.LT.OR P1, PT, R72, 0x9, !P1 ;  /* 0x000000094800780c */ /* 0x000fe20004f21670 */
[----:B------:R-:W-:Y:S01]  /*3750*/  @!P3 STG.E.U8 desc[UR38][R4.64+0x19], R39 ;  /* 0x000019270400b986 */ /* 0x000fe2000c101126 */
[----:B------:R-:W-:-:S03]  /*3760*/  ISETP.GE.AND P3, PT, R73, 0x29, PT ;  /* 0x000000294900780c */ /* 0x000fc60003f66270 */
[----:B------:R0:W-:Y:S01]  /*3770*/  @!P2 STG.E.U8 desc[UR38][R4.64+0x18], R3 ;  /* 0x000018030400a986 */ /* 0x0001e2000c101126 */
[----:B------:R-:W-:Y:S01]  /*3780*/  ISETP.GE.AND P2, PT, R73, 0x2a, PT ;  /* 0x0000002a4900780c */ /* 0x000fe20003f46270 */
[----:B------:R-:W-:-:S04]  /*3790*/  @!P4 IMAD R9, R40, R23, RZ ;  /* 0x000000172809c224 */ /* 0x000fc800078e02ff */
[-C--:B------:R-:W-:Y:S01]  /*37a0*/  @!P5 IMAD R41, R41, R23.reuse, RZ ;  /* 0x000000172929d224 */ /* 0x080fe200078e02ff */
[----:B------:R-:W-:Y:S01]  /*37b0*/  @!P4 STG.E.U8 desc[UR38][R6.64+0x20], R9 ;  /* 0x000020090600c986 */ /* 0x000fe2000c101126 */
[C---:B------:R-:W-:Y:S01]  /*37c0*/  ISETP.LT.OR P4, PT, R72.reuse, 0x1, !P3 ;  /* 0x000000014800780c */ /* 0x040fe20005f81670 */
[-C--:B------:R-:W-:Y:S01]  /*37d0*/  @!P1 IMAD R43, R43, R23.reuse, RZ ;  /* 0x000000172b2b9224 */ /* 0x080fe200078e02ff */
        /* <DEDUP_REMOVED lines=25> */
[----:B------:R1:W-:Y:S01]  /*3970*/  @!P4 STG.E.U8 desc[UR38][R6.64+0x30], R9 ;  /* 0x000030090600c986 */ /* 0x0003e2000c101126 */
[C---:B------:R-:W-:Y:S01]  /*3980*/  ISETP.LT.OR P4, PT, R72.reuse, 0x1, !P2 ;  /* 0x000000014800780c */ /* 0x040fe20005781670 */
[-C--:B------:R-:W-:Y:S01]  /*3990*/  @!P0 IMAD R51, R51, R23.reuse, RZ ;  /* 0x0000001733338224 */ /* 0x080fe200078e02ff */
[C---:B------:R-:W-:Y:S01]  /*39a0*/  ISETP.LT.OR P2, PT, R72.reuse, 0x9, !P2 ;  /* 0x000000094800780c */ /* 0x040fe20005741670 */
[----:B------:R2:W-:Y:S01]  /*39b0*/  @!P5 STG.E.U8 desc[UR38][R6.64+0x31], R49 ;  /* 0x000031310600d986 */ /* 0x0005e2000c101126 */
[----:B------:R-:W-:Y:S01]  /*39c0*/  ISETP.LT.OR P5, PT, R72, 0x1, !P3 ;  /* 0x000000014800780c */ /* 0x000fe20005fa1670 */
[-C--:B0-----:R-:W-:Y:S01]  /*39d0*/  @!P1 IMAD R3, R50, R23.reuse, RZ ;  /* 0x0000001732039224 */ /* 0x081fe200078e02ff */
[----:B------:R-:W-:Y:S01]  /*39e0*/  ISETP.LT.OR P3, PT, R72, 0x9, !P3 ;  /* 0x000000094800780c */ /* 0x000fe20005f61670 */
[----:B------:R2:W-:Y:S04]  /*39f0*/  @!P0 STG.E.U8 desc[UR38][R4.64+0x31], R51 ;  /* 0x0000313304008986 */ /* 0x0005e8000c101126 */
[----:B------:R2:W-:Y:S02]  /*3a00*/  @!P1 STG.E.U8 desc[UR38][R4.64+0x30], R3 ;  /* 0x0000300304009986 */ /* 0x0005e4000c101126 */
[----:B------:R-:W-:-:S02]  /*3a10*/  @!P4 IMAD R11, R52, R23, RZ ;  /* 0x00000017340bc224 */ /* 0x000fc400078e02ff */
[-C--:B-1----:R-:W-:Y:S02]  /*3a20*/  @!P2 IMAD R9, R54, R23.reuse, RZ ;  /* 0x000000173609a224 */ /* 0x082fe400078e02ff */
[-C--:B------:R-:W-:Y:S01]  /*3a30*/  @!P5 IMAD R53, R53, R23.reuse, RZ ;  /* 0x000000173535d224 */ /* 0x080fe200078e02ff */
[----:B------:R2:W-:Y:S01]  /*3a40*/  @!P4 STG.E.U8 desc[UR38][R6.64+0x38], R11 ;  /* 0x0000380b0600c986 */ /* 0x0005e2000c101126 */
[----:B------:R-:W-:-:S03]  /*3a50*/  @!P3 IMAD R55, R55, R23, RZ ;  /* 0x000000173737b224 */ /* 0x000fc600078e02ff */
[----:B------:R2:W-:Y:S04]  /*3a60*/  @!P5 STG.E.U8 desc[UR38][R6.64+0x39], R53 ;  /* 0x000039350600d986 */ /* 0x0005e8000c101126 */
[----:B------:R2:W-:Y:S04]  /*3a70*/  @!P2 STG.E.U8 desc[UR38][R4.64+0x38], R9 ;  /* 0x000038090400a986 */ /* 0x0005e8000c101126 */
[----:B------:R2:W-:Y:S02]  /*3a80*/  @!P3 STG.E.U8 desc[UR38][R4.64+0x39], R55 ;  /* 0x000039370400b986 */ /* 0x0005e4000c101126 */
.L_x_98:
[----:B------:R-:W-:Y:S05]  /*3a90*/  BSYNC B0 ;  /* 0x0000000000007941 */ /* 0x000fea0003800000 */
.L_x_32:
[----:B------:R-:W-:Y:S01]  /*3aa0*/  IADD3 R16, P0, R16, UR36, RZ ;  /* 0x0000002410107c10 */ /* 0x000fe2000ff1e0ff */
[----:B------:R-:W-:Y:S01]  /*3ab0*/  ULDC.64 UR4, c[0x0][0x650] ;  /* 0x0001940000047ab9 */ /* 0x000fe20000000a00 */
[----:B-12---:R-:W-:Y:S01]  /*3ac0*/  PRMT R3, RZ, 0x7610, R3 ;  /* 0x00007610ff037816 */ /* 0x006fe20000000003 */
[----:B------:R-:W-:Y:S01]  /*3ad0*/  IMAD.MOV.U32 R68, RZ, RZ, -0x1 ;  /* 0xffffffffff447424 */ /* 0x000fe200078e00ff */
[----:B------:R-:W-:Y:S01]  /*3ae0*/  IADD3.X R17, R17, UR42, RZ, P0, !PT ;  /* 0x0000002a11117c10 */ /* 0x000fe200087fe4ff */
[----:B------:R-:W-:Y:S01]  /*3af0*/  IMAD.MOV.U32 R66, RZ, RZ, -0x1 ;  /* 0xffffffffff427424 */ /* 0x000fe200078e00ff */
[----:B------:R-:W-:-:S04]  /*3b00*/  ISETP.GE.U32.AND P0, PT, R16, UR4, PT ;  /* 0x0000000410007c0c */ /* 0x000fc8000bf06070 */
[----:B------:R-:W-:-:S13]  /*3b10*/  ISETP.GE.U32.AND.EX P0, PT, R17, UR5, PT, P0 ;  /* 0x0000000511007c0c */ /* 0x000fda000bf06100 */
[----:B------:R-:W-:Y:S05]  /*3b20*/  @P0 BRA `(.L_x_99) ;  /* 0x0000000400500947 */ /* 0x000fea0003800000 */
[----:B------:R-:W1:Y:S01]  /*3b30*/  LDC.64 R10, c[0x0][0x628] ;  /* 0x00018a00ff0a7b82 */ /* 0x000e620000000a00 */
[----:B------:R-:W2:Y:S01]  /*3b40*/  S2R R20, SR_CTAID.X ;  /* 0x0000000000147919 */ /* 0x000ea20000002500 */
[----:B0-----:R-:W-:Y:S02]  /*3b50*/  IMAD.MOV.U32 R8, RZ, RZ, R16 ;  /* 0x000000ffff087224 */ /* 0x001fe400078e0010 */
[----:B------:R-:W-:Y:S01]  /*3b60*/  IMAD.MOV.U32 R9, RZ, RZ, R17 ;  /* 0x000000ffff097224 */ /* 0x000fe200078e0011 */
[----:B------:R-:W0:Y:S03]  /*3b70*/  S2R R21, SR_CTAID.Y ;  /* 0x0000000000157919 */ /* 0x000e260000002600 */
[----:B------:R-:W0:Y:S08]  /*3b80*/  LDC R0, c[0x0][0x630] ;  /* 0x00018c00ff007b82 */ /* 0x000e300000000800 */
[----:B------:R-:W0:Y:S01]  /*3b90*/  LDC.64 R14, c[0x0][0x620] ;  /* 0x00018800ff0e7b82 */ /* 0x000e220000000a00 */
[----:B-1----:R-:W-:-:S04]  /*3ba0*/  ISETP.NE.U32.AND P0, PT, R10, RZ, PT ;  /* 0x000000ff0a00720c */ /* 0x002fc80003f05070 */
[----:B------:R-:W-:-:S13]  /*3bb0*/  ISETP.NE.AND.EX P0, PT, R11, RZ, PT, P0 ;  /* 0x000000ff0b00720c */ /* 0x000fda0003f05300 */
[----:B0-2---:R-:W-:Y:S05]  /*3bc0*/  @!P0 BRA `(.L_x_100) ;  /* 0x0000000000288947 */ /* 0x005fea0003800000 */
[----:B------:R-:W0:Y:S02]  /*3bd0*/  LDC R3, c[0x0][0x634] ;  /* 0x00018d00ff037b82 */ /* 0x000e240000000800 */
[----:B0-----:R-:W-:-:S05]  /*3be0*/  IADD3 R3, P0, R16, R3, RZ ;  /* 0x0000000310037210 */ /* 0x001fca0007f1e0ff */
[----:B------:R-:W-:-:S04]  /*3bf0*/  IMAD.X R13, RZ, RZ, R17, P0 ;  /* 0x000000ffff0d7224 */ /* 0x000fc800000e0611 */
[----:B---3--:R-:W-:-:S04]  /*3c00*/  IMAD.WIDE.U32 R4, R13, R10, RZ ;  /* 0x0000000a0d047225 */ /* 0x008fc800078e00ff */
[----:B----4-:R-:W-:-:S04]  /*3c10*/  IMAD.WIDE.U32 R6, P0, R3, R11, R4 ;  /* 0x0000000b03067225 */ /* 0x010fc80007800004 */
[----:B------:R-:W-:-:S04]  /*3c20*/  IMAD.WIDE.U32 R4, R3, R10, RZ ;  /* 0x0000000a03047225 */ /* 0x000fc800078e00ff */
[----:B------:R-:W-:Y:S01]  /*3c30*/  IMAD.X R9, RZ, RZ, RZ, P0 ;  /* 0x000000ffff097224 */ /* 0x000fe200000e06ff */
[----:B------:R-:W-:Y:S01]  /*3c40*/  IADD3 RZ, P0, R5, R6, RZ ;  /* 0x0000000605ff7210 */ /* 0x000fe20007f1e0ff */
[----:B------:R-:W-:-:S04]  /*3c50*/  IMAD.MOV.U32 R8, RZ, RZ, R7 ;  /* 0x000000ffff087224 */ /* 0x000fc800078e0007 */
[----:B------:R-:W-:-:S08]  /*3c60*/  IMAD.WIDE.U32.X R8, R13, R11, R8, P0 ;  /* 0x0000000b0d087225 */ /* 0x000fd000000e0408 */
.L_x_100:
[----:B----4-:R-:W0:Y:S01]  /*3c70*/  LDC.64 R28, c[0x0][0x640] ;  /* 0x00019000ff1c7b82 */ /* 0x010e220000000a00 */
[-CC-:B------:R-:W-:Y:S01]  /*3c80*/  SHF.R.U64 R66, R8, R0.reuse, R9.reuse ;  /* 0x0000000008427219 */ /* 0x180fe20000001209 */
[----:B------:R-:W-:Y:S01]  /*3c90*/  ULDC UR4, c[0x0][0x150] ;  /* 0x0000540000047ab9 */ /* 0x000fe20000000800 */
[----:B------:R-:W-:Y:S02]  /*3ca0*/  SHF.R.U32.HI R0, RZ, R0, R9 ;  /* 0x00000000ff007219 */ /* 0x000fe40000011609 */
[----:B------:R-:W-:Y:S02]  /*3cb0*/  IADD3 R3, P0, RZ, -R66, RZ ;  /* 0x80000042ff037210 */ /* 0x000fe40007f1e0ff */
[----:B------:R-:W-:Y:S01]  /*3cc0*/  I2FP.F32.U32 R7, R20 ;  /* 0x0000001400077245 */ /* 0x000fe20000201000 */
[----:B------:R-:W1:Y:S02]  /*3cd0*/  LDC R6, c[0x0][0x618] ;  /* 0x00018600ff067b82 */ /* 0x000e640000000800 */
[----:B---3--:R-:W-:-:S02]  /*3ce0*/  IMAD.X R5, RZ, RZ, ~R0, P0 ;  /* 0x000000ffff057224 */ /* 0x008fc400000e0e00 */
[----:B------:R-:W-:Y:S01]  /*3cf0*/  FMUL R7, R7, UR4 ;  /* 0x0000000407077c20 */ /* 0x000fe20008400000 */
[----:B------:R-:W-:Y:S01]  /*3d00*/  ULDC UR4, c[0x0][0x154] ;  /* 0x0000550000047ab9 */ /* 0x000fe20000000800 */
[-C--:B------:R-:W-:Y:S02]  /*3d10*/  IMAD R0, R5, R14.reuse, RZ ;  /* 0x0000000e05007224 */ /* 0x080fe400078e02ff */
[----:B------:R-:W2:Y:S01]  /*3d20*/  LDC R8, c[0x0][0x608] ;  /* 0x00018200ff087b82 */ /* 0x000ea20000000800 */
[C---:B------:R-:W-:Y:S01]  /*3d30*/  IMAD.WIDE.U32 R4, R3.reuse, R14, R16 ;  /* 0x0000000e03047225 */ /* 0x040fe200078e0010 */
[----:B------:R-:W3:Y:S03]  /*3d40*/  F2I.U32.TRUNC.NTZ R7, R7 ;  /* 0x0000000700077305 */ /* 0x000ee6000020f000 */
[----:B------:R-:W-:Y:S01]  /*3d50*/  IMAD R3, R3, R15, R0 ;  /* 0x0000000f03037224 */ /* 0x000fe200078e0200 */
[----:B------:R-:W-:-:S02]  /*3d60*/  I2FP.F32.U32 R0, R21 ;  /* 0x0000001500007245 */ /* 0x000fc40000201000 */
[----:B------:R-:W4:Y:S01]  /*3d70*/  LDC R26, c[0x0][0x658] ;  /* 0x00019600ff1a7b82 */ /* 0x000f220000000800 */
[----:B------:R-:W-:Y:S01]  /*3d80*/  IMAD.IADD R3, R5, 0x1, R3 ;  /* 0x0000000105037824 */ /* 0x000fe200078e0203 */
[----:B0-----:R-:W-:Y:S01]  /*3d90*/  ISETP.NE.U32.AND P0, PT, R28, RZ, PT ;  /* 0x000000ff1c00720c */ /* 0x001fe20003f05070 */
[----:B------:R-:W-:-:S03]  /*3da0*/  FMUL R0, R0, UR4 ;  /* 0x0000000400007c20 */ /* 0x000fc60008400000 */
[----:B------:R-:W-:Y:S01]  /*3db0*/  ISETP.NE.AND.EX P0, PT, R29, RZ, PT, P0 ;  /* 0x000000ff1d00720c */ /* 0x000fe20003f05300 */
[----:B------:R0:W0:Y:S01]  /*3dc0*/  F2I.U32.TRUNC.NTZ R14, R0 ;  /* 0x00000000000e7305 */ /* 0x000022000020f000 */
[----:B------:R-:W0:Y:S01]  /*3dd0*/  LDC R9, c[0x0][0x144] ;  /* 0x00005100ff097b82 */ /* 0x000e220000000800 */
[-C--:B-1----:R-:W-:Y:S01]  /*3de0*/  SHF.R.U64 R10, R4, R6.reuse, R3 ;  /* 0x00000006040a7219 */ /* 0x082fe20000001203 */
[----:B---3--:R-:W-:Y:S01]  /*3df0*/  IMAD.MOV R7, RZ, RZ, -R7 ;  /* 0x000000ffff077224 */ /* 0x008fe200078e0a07 */
[----:B------:R-:W-:-:S05]  /*3e00*/  SHF.R.U32.HI R3, RZ, R6, R3 ;  /* 0x00000006ff037219 */ /* 0x000fca0000011603 */
[----:B------:R-:W1:Y:S01]  /*3e10*/  LDC R24, c[0x0][0x148] ;  /* 0x00005200ff187b82 */ /* 0x000e620000000800 */
[-CC-:B--2---:R-:W-:Y:S02]  /*3e20*/  SHF.R.U64 R12, R10, R8.reuse, R3.reuse ;  /* 0x000000080a0c7219 */ /* 0x184fe40000001203 */
[----:B------:R-:W-:-:S05]  /*3e30*/  SHF.R.U32.HI R3, RZ, R8, R3 ;  /* 0x00000008ff037219 */ /* 0x000fca0000011603 */
[----:B------:R-:W2:Y:S01]  /*3e40*/  LDC R15, c[0x0][0x600] ;  /* 0x00018000ff0f7b82 */ /* 0x000ea20000000800 */
[-CC-:B----4-:R-:W-:Y:S02]  /*3e50*/  SHF.R.U64 R13, R12, R26.reuse, R3.reuse ;  /* 0x0000001a0c0d7219 */ /* 0x190fe40000001203 */
[----:B------:R-:W-:-:S03]  /*3e60*/  SHF.R.U32.HI R5, RZ, R26, R3 ;  /* 0x0000001aff057219 */ /* 0x000fc60000011603 */
[----:B------:R-:W-:Y:S02]  /*3e70*/  IMAD.MOV.U32 R4, RZ, RZ, R13 ;  /* 0x000000ffff047224 */ /* 0x000fe400078e000d */
[----:B------:R-:W3:Y:S01]  /*3e80*/  LDC R27, c[0x0][0x648] ;  /* 0x00019200ff1b7b82 */ /* 0x000ee20000000800 */
[----:B0-----:R-:W-:-:S07]  /*3e90*/  IMAD R25, R9, R7, R20 ;  /* 0x0000000709197224 */ /* 0x001fce00078e0214 */
[----:B------:R-:W0:Y:S08]  /*3ea0*/  LDC R30, c[0x0][0x638] ;  /* 0x00018e00ff1e7b82 */ /* 0x000e300000000800 */
[----:B------:R-:W4:Y:S01]  /*3eb0*/  LDC R31, c[0x0][0x610] ;  /* 0x00018400ff1f7b82 */ /* 0x000f220000000800 */
[----:B-1----:R-:W-:Y:S05]  /*3ec0*/  @!P0 BRA `(.L_x_101) ;  /* 0x0000000000288947 */ /* 0x002fea0003800000 */
[----:B------:R-:W1:Y:S02]  /*3ed0*/  LDC R0, c[0x0][0x64c] ;  /* 0x00019300ff007b82 */ /* 0x000e640000000800 */
[----:B-1----:R-:W-:-:S05]  /*3ee0*/  IADD3 R3, P0, R13, R0, RZ ;  /* 0x000000000d037210 */ /* 0x002fca0007f1e0ff */
        /* <DEDUP_REMOVED lines=8> */
.L_x_101:
[----:B------:R-:W-:Y:S01]  /*3f70*/  ISETP.NE.AND P0, PT, R2, 0x1, PT ;  /* 0x000000010200780c */ /* 0x000fe20003f05270 */
[----:B------:R-:W-:Y:S01]  /*3f80*/  IMAD.MOV R14, RZ, RZ, -R14 ;  /* 0x000000ffff0e7224 */ /* 0x000fe200078e0a0e */
[----:B---3--:R-:W-:Y:S01]  /*3f90*/  SHF.R.U64 R0, R4, R27, R5 ;  /* 0x0000001b04007219 */ /* 0x008fe20000001205 */
[----:B--2---:R-:W-:Y:S01]  /*3fa0*/  VIADD R5, R15, 0xffffffff ;  /* 0xffffffff0f057836 */ /* 0x004fe20000000000 */
[----:B------:R-:W-:-:S03]  /*3fb0*/  LOP3.LUT R3, R12, R63, RZ, 0xc0, !PT ;  /* 0x0000003f0c037212 */ /* 0x000fc600078ec0ff */
[----:B------:R-:W-:Y:S01]  /*3fc0*/  IMAD.MOV R4, RZ, RZ, -R0 ;  /* 0x000000ffff047224 */ /* 0x000fe200078e0a00 */
[----:B------:R-:W-:Y:S01]  /*3fd0*/  LOP3.LUT R10, R10, R5, RZ, 0xc0, !PT ;  /* 0x000000050a0a7212 */ /* 0x000fe200078ec0ff */
[----:B------:R-:W-:Y:S02]  /*3fe0*/  IMAD R0, R60, R0, R3 ;  /* 0x000000003c007224 */ /* 0x000fe400078e0203 */
[----:B0-----:R-:W-:Y:S02]  /*3ff0*/  IMAD R3, R4, R30, R13 ;  /* 0x0000001e04037224 */ /* 0x001fe400078e020d */
[----:B------:R-:W-:Y:S02]  /*4000*/  @P0 IMAD R25, R24, R14, R21 ;  /* 0x0000000e18190224 */ /* 0x000fe400078e0215 */
[----:B------:R-:W-:Y:S02]  /*4010*/  IMAD R5, R3, R15, R10 ;  /* 0x0000000f03057224 */ /* 0x000fe400078e020a */
[----:B----4-:R-:W-:-:S02]  /*4020*/  IMAD R0, R0, R31, R25 ;  /* 0x0000001f00007224 */ /* 0x010fc400078e0219 */
[----:B------:R-:W-:-:S03]  /*4030*/  IMAD.MOV.U32 R4, RZ, RZ, 0x1 ;  /* 0x00000001ff047424 */ /* 0x000fc600078e00ff */
[----:B------:R-:W-:Y:S02]  /*4040*/  SEL R68, R5, R0, !P0 ;  /* 0x0000000005447207 */ /* 0x000fe40004000000 */
[----:B------:R-:W-:Y:S02]  /*4050*/  PRMT R3, R4, 0x7610, R3 ;  /* 0x0000761004037816 */ /* 0x000fe40000000003 */
[----:B------:R-:W-:-:S07]  /*4060*/  SEL R0, R0, R5, !P0 ;  /* 0x0000000500007207 */ /* 0x000fce0004000000 */
.L_x_99:
[----:B------:R-:W-:Y:S01]  /*4070*/  LOP3.LUT P0, RZ, R3, 0xff, RZ, 0xc0, !PT ;  /* 0x000000ff03ff7812 */ /* 0x000fe2000780c0ff */
[----:B------:R-:W-:-:S12]  /*4080*/  IMAD.MOV.U32 R67, RZ, RZ, R0 ;  /* 0x000000ffff437224 */ /* 0x000fd800078e0000 */
[----:B------:R-:W-:Y:S05]  /*4090*/  @P0 BRA `(.L_x_102) ;  /* 0xffffffd000d80947 */ /* 0x000fea000383ffff */
[----:B------:R-:W-:Y:S05]  /*40a0*/  EXIT ;  /* 0x000000000000794d */ /* 0x000fea0003800000 */
.L_x_7:
        /* <DEDUP_REMOVED lines=26> */
.L_x_104:
[----:B------:R-:W0:Y:S01]  /*4250*/  LDC.64 R28, c[0x0][0x640] ;  /* 0x00019000ff1c7b82 */ /* 0x000e220000000a00 */
[-CC-:B------:R-:W-:Y:S01]  /*4260*/  SHF.R.U64 R22, R12, R20.reuse, R13.reuse ;  /* 0x000000140c167219 */ /* 0x180fe2000000120d */
[----:B------:R-:W-:Y:S01]  /*4270*/  IMAD.MOV.U32 R26, RZ, RZ, 0x1 ;  /* 0x00000001ff1a7424 */ /* 0x000fe200078e00ff */
[----:B------:R-:W-:Y:S02]  /*4280*/  SHF.R.U32.HI R8, RZ, R20, R13 ;  /* 0x00000014ff087219 */ /* 0x000fe4000001160d */
[----:B------:R-:W-:-:S03]  /*4290*/  IADD3 R11, P0, RZ, -R22, RZ ;  /* 0x80000016ff0b7210 */ /* 0x000fc60007f1e0ff */
[----:B------:R-:W1:Y:S02]  /*42a0*/  LDC R12, c[0x0][0x618] ;  /* 0x00018600ff0c7b82 */ /* 0x000e640000000800 */
[----:B------:R-:W-:-:S04]  /*42b0*/  IMAD.X R9, RZ, RZ, ~R8, P0 ;  /* 0x000000ffff097224 */ /* 0x000fc800000e0e08 */
[-C--:B------:R-:W-:Y:S02]  /*42c0*/  IMAD R10, R9, R24.reuse, RZ ;  /* 0x00000018090a7224 */ /* 0x080fe400078e02ff */
[----:B------:R-:W2:Y:S01]  /*42d0*/  LDC R20, c[0x0][0x608] ;  /* 0x00018200ff147b82 */ /* 0x000ea20000000800 */
[----:B------:R-:W-:-:S04]  /*42e0*/  IMAD.WIDE.U32 R8, R11, R24, R16 ;  /* 0x000000180b087225 */ /* 0x000fc800078e0010 */
[----:B------:R-:W-:Y:S02]  /*42f0*/  IMAD R11, R11, R25, R10 ;  /* 0x000000190b0b7224 */ /* 0x000fe400078e020a */
[----:B------:R-:W-:Y:S01]  /*4300*/  IMAD.MOV.U32 R10, RZ, RZ, -0x1 ;  /* 0xffffffffff0a7424 */ /* 0x000fe200078e00ff */
        /* <DEDUP_REMOVED lines=28> */
.L_x_105:
[----:B------:R-:W-:Y:S01]  /*44d0*/  ISETP.NE.AND P0, PT, R2, 0x1, PT ;  /* 0x000000010200780c */ /* 0x000fe20003f05270 */
[----:B------:R-:W-:Y:S01]  /*44e0*/  IMAD.MOV.U32 R12, RZ, RZ, R22 ;  /* 0x000000ffff0c7224 */ /* 0x000fe200078e0016 */
[----:B-1----:R-:W-:Y:S02]  /*44f0*/  SHF.R.U64 R8, R8, R24, R9 ;  /* 0x0000001808087219 */ /* 0x002fe40000001209 */
[----:B------:R-:W-:Y:S01]  /*4500*/  LOP3.LUT R5, R19, R30, RZ, 0xc0, !PT ;  /* 0x0000001e13057212 */ /* 0x000fe200078ec0ff */
[----:B0-----:R-:W-:Y:S01]  /*4510*/  VIADD R19, R23, 0xffffffff ;  /* 0xffffffff17137836 */ /* 0x001fe20000000000 */
[----:B------:R-:W-:Y:S01]  /*4520*/  SHF.L.U32 R26, R26, R27, RZ ;  /* 0x0000001b1a1a7219 */ /* 0x000fe200000006ff */
[----:B------:R-:W-:-:S03]  /*4530*/  IMAD.MOV R9, RZ, RZ, -R8 ;  /* 0x000000ffff097224 */ /* 0x000fc600078e0a08 */
[----:B------:R-:W-:Y:S01]  /*4540*/  LOP3.LUT R19, R14, R19, RZ, 0xc0, !PT ;  /* 0x000000130e137212 */ /* 0x000fe200078ec0ff */
[----:B------:R-:W-:Y:S02]  /*4550*/  IMAD R5, R26, R8, R5 ;  /* 0x000000081a057224 */ /* 0x000fe400078e0205 */
[----:B------:R-:W-:Y:S02]  /*4560*/  @P0 IMAD R6, R7, R21, R4 ;  /* 0x0000001507060224 */ /* 0x000fe400078e0204 */
[----:B--2---:R-:W-:Y:S02]  /*4570*/  IMAD R4, R9, R25, R20 ;  /* 0x0000001909047224 */ /* 0x004fe400078e0214 */
[----:B---3--:R-:W-:Y:S02]  /*4580*/  IMAD R6, R5, R31, R6 ;  /* 0x0000001f05067224 */ /* 0x008fe400078e0206 */
[----:B------:R-:W-:Y:S02]  /*4590*/  IMAD R19, R4, R23, R19 ;  /* 0x0000001704137224 */ /* 0x000fe400078e0213 */
[----:B------:R-:W-:-:S03]  /*45a0*/  IMAD.MOV.U32 R8, RZ, RZ, 0x1 ;  /* 0x00000001ff087424 */ /* 0x000fc600078e00ff */
[----:B------:R-:W-:Y:S02]  /*45b0*/  SEL R20, R19, R6, !P0 ;  /* 0x0000000613147207 */ /* 0x000fe40004000000 */
[----:B------:R-:W-:-:S07]  /*45c0*/  SEL R19, R6, R19, !P0 ;  /* 0x0000001306137207 */ /* 0x000fce0004000000 */
.L_x_103:
[----:B------:R-:W-:-:S08]  /*45d0*/  NOP ;  /* 0x0000000000007918 */ /* 0x000fd00000000000 */
[----:B------:R-:W0:-:S00]  /*45e0*/  USETMAXREG.DEALLOC.CTAPOOL 0x28 ;  /* 0x00000028000079c8 */ /* 0x000e0000080e0500 */
[----:B0-----:R-:W-:-:S13]  /*45f0*/  ISETP.NE.AND P0, PT, R3, RZ, PT ;  /* 0x000000ff0300720c */ /* 0x001fda0003f05270 */
[----:B------:R-:W-:Y:S05]  /*4600*/  @P0 EXIT ;  /* 0x000000000000094d */ /* 0x000fea0003800000 */
[----:B------:R-:W-:Y:S01]  /*4610*/  LOP3.LUT P0, RZ, R8, 0xff, RZ, 0xc0, !PT ;  /* 0x000000ff08ff7812 */ /* 0x000fe2000780c0ff */
[----:B------:R-:W-:Y:S02]  /*4620*/  IMAD.MOV.U32 R3, RZ, RZ, 0x1 ;  /* 0x00000001ff037424 */ /* 0x000fe400078e00ff */
[----:B------:R-:W-:-:S10]  /*4630*/  IMAD.MOV.U32 R13, RZ, RZ, RZ ;  /* 0x000000ffff0d7224 */ /* 0x000fd400078e00ff */
[----:B------:R-:W-:Y:S05]  /*4640*/  @!P0 BRA `(.L_x_106) ;  /* 0x0000000c00608947 */ /* 0x000fea0003800000 */
[----:B------:R-:W0:Y:S01]  /*4650*/  LDC R3, c[0x0][0x28c] ;  /* 0x0000a300ff037b82 */ /* 0x000e220000000800 */
[----:B------:R-:W-:Y:S01]  /*4660*/  UMOV UR11, 0x1 ;  /* 0x00000001000b7882 */ /* 0x000fe20000000000 */
[----:B------:R-:W-:Y:S01]  /*4670*/  ULDC UR5, c[0x0][0x658] ;  /* 0x0001960000057ab9 */ /* 0x000fe20000000800 */
[----:B------:R-:W-:Y:S01]  /*4680*/  UMOV UR10, 0xffffffff ;  /* 0xffffffff000a7882 */ /* 0x000fe20000000000 */
[----:B------:R-:W-:Y:S01]  /*4690*/  BSSY B0, `(.L_x_106) ;  /* 0x00000d3000007945 */ /* 0x000fe20003800000 */
[----:B------:R-:W-:Y:S01]  /*46a0*/  USHF.L.U32 UR10, UR10, UR5, URZ ;  /* 0x000000050a0a7299 */ /* 0x000fe2000800063f */
[----:B------:R-:W-:Y:S01]  /*46b0*/  IMAD.MOV.U32 R11, RZ, RZ, 0x1 ;  /* 0x00000001ff0b7424 */ /* 0x000fe200078e00ff */
[----:B------:R-:W-:Y:S01]  /*46c0*/  LOP3.LUT R10, R18, 0x2, RZ, 0xfc, !PT ;  /* 0x00000002120a7812 */ /* 0x000fe200078efcff */
[----:B------:R-:W1:Y:S01]  /*46d0*/  S2UR UR9, SR_CgaCtaId ;  /* 0x00000000000979c3 */ /* 0x000e620000008800 */
[----:B------:R-:W-:Y:S01]  /*46e0*/  IMAD.MOV.U32 R13, RZ, RZ, RZ ;  /* 0x000000ffff0d7224 */ /* 0x000fe200078e00ff */
[----:B------:R-:W-:Y:S01]  /*46f0*/  ULDC UR4, c[0x0][0x600] ;  /* 0x0001800000047ab9 */ /* 0x000fe20000000800 */
[----:B------:R-:W-:Y:S01]  /*4700*/  UMOV UR15, 0x5 ;  /* 0x00000005000f7882 */ /* 0x000fe20000000000 */
[----:B------:R-:W-:-:S02]  /*4710*/  UIADD3 UR4, UR4, -0x1, URZ ;  /* 0xffffffff04047890 */ /* 0x000fc4000fffe03f */
[----:B------:R-:W-:Y:S01]  /*4720*/  USHF.L.U32 UR5, UR11, UR5, URZ ;  /* 0x000000050b057299 */ /* 0x000fe2000800063f */
[----:B------:R-:W-:Y:S01]  /*4730*/  ULDC.64 UR24, c[0x0][0x198] ;  /* 0x0000660000187ab9 */ /* 0x000fe20000000a00 */
[----:B0-----:R-:W-:-:S05]  /*4740*/  VIADD R3, R3, 0x1f ;  /* 0x0000001f03037836 */ /* 0x001fca0000000000 */
[----:B------:R-:W-:Y:S01]  /*4750*/  SHF.R.S32.HI R4, RZ, 0x1f, R3 ;  /* 0x0000001fff047819 */ /* 0x000fe20000011403 */
[----:B-1----:R-:W-:-:S03]  /*4760*/  ULOP3.LUT UR8, UR9, 0x1, URZ, 0xc0, !UPT ;  /* 0x0000000109087892 */ /* 0x002fc6000f8ec03f */
[----:B------:R-:W-:Y:S01]  /*4770*/  LEA.HI R4, R4, R3, RZ, 0x5 ;  /* 0x0000000304047211 */ /* 0x000fe200078f28ff */
[----:B------:R-:W-:Y:S01]  /*4780*/  USHF.R.U32.HI UR26, URZ, 0x1, UR9 ;  /* 0x000000013f1a7899 */ /* 0x000fe20008011609 */
[----:B------:R-:W-:Y:S01]  /*4790*/  IMAD.MOV.U32 R3, RZ, RZ, 0x1 ;  /* 0x00000001ff037424 */ /* 0x000fe200078e00ff */
[----:B------:R-:W-:Y:S01]  /*47a0*/  USHF.L.U32 UR6, UR9, 0x5, URZ ;  /* 0x0000000509067899 */ /* 0x000fe2000800063f */
[----:B------:R-:W-:Y:S01]  /*47b0*/  SHF.R.S32.HI R8, RZ, 0x5, R4 ;  /* 0x00000005ff087819 */ /* 0x000fe20000011404 */
[----:B------:R-:W-:Y:S02]  /*47c0*/  USHF.L.U32 UR7, UR9, 0xa, URZ ;  /* 0x0000000a09077899 */ /* 0x000fe4000800063f */
[----:B------:R-:W-:Y:S02]  /*47d0*/  ULOP3.LUT UR9, UR9, 0xfffffffe, URZ, 0xc0, !UPT ;  /* 0xfffffffe09097892 */ /* 0x000fe4000f8ec03f */
[----:B------:R-:W-:Y:S01]  /*47e0*/  UISETP.GT.U32.AND UP0, UPT, UR8, 0xffff, UPT ;  /* 0x0000ffff0800788c */ /* 0x000fe2000bf04070 */
[----:B------:R-:W-:Y:S01]  /*47f0*/  VIADD R9, R8, 0x1 ;  /* 0x0000000108097836 */ /* 0x000fe20000000000 */
[----:B------:R-:W-:-:S02]  /*4800*/  USHF.L.U32 UR14, UR11, UR9, URZ ;  /* 0x000000090b0e7299 */ /* 0x000fc4000800063f */
[----:B------:R-:W-:Y:S02]  /*4810*/  ULOP3.LUT UR9, UR9, 0x1, URZ, 0xfc, !UPT ;  /* 0x0000000109097892 */ /* 0x000fe4000f8efc3f */
[----:B------:R-:W-:Y:S02]  /*4820*/  USEL UR8, UR8, 0xffff, !UP0 ;  /* 0x0000ffff08087887 */ /* 0x000fe4000c000000 */
[----:B------:R-:W-:Y:S02]  /*4830*/  ULOP3.LUT UR13, UR7, 0x400, URZ, 0xc0, !UPT ;  /* 0x00000400070d7892 */ /* 0x000fe4000f8ec03f */
[----:B------:R-:W-:Y:S02]  /*4840*/  USHF.L.U32 UR9, UR11, UR9, URZ ;  /* 0x000000090b097299 */ /* 0x000fe4000800063f */
[----:B------:R-:W-:Y:S02]  /*4850*/  ULOP3.LUT UR8, UR8, 0xffff, URZ, 0xc0, !UPT ;  /* 0x0000ffff08087892 */ /* 0x000fe4000f8ec03f */
[----:B------:R-:W-:-:S02]  /*4860*/  ULEA UR27, UR26, 0x100, 0xb ;  /* 0x000001001a1b7891 */ /* 0x000fc4000f8e583f */
[----:B------:R-:W-:Y:S02]  /*4870*/  ULOP3.LUT UR6, UR6, 0x20, URZ, 0xc0, !UPT ;  /* 0x0000002006067892 */ /* 0x000fe4000f8ec03f */
[----:B------:R-:W-:Y:S02]  /*4880*/  ULOP3.LUT UR7, URZ, UR10, URZ, 0x33, !UPT ;  /* 0x0000000a3f077292 */ /* 0x000fe4000f8e333f */
[----:B------:R-:W-:Y:S02]  /*4890*/  ULOP3.LUT UR13, UR13, 0x3100, URZ, 0xfc, !UPT ;  /* 0x000031000d0d7892 */ /* 0x000fe4000f8efc3f */
[----:B------:R-:W-:Y:S02]  /*48a0*/  ULOP3.LUT UR14, UR14, UR9, URZ, 0xfc, !UPT ;  /* 0x000000090e0e7292 */ /* 0x000fe4000f8efc3f */
[----:B------:R-:W-:-:S12]  /*48b0*/  USHF.L.U32 UR15, UR15, UR8, URZ ;  /* 0x000000080f0f7299 */ /* 0x000fd8000800063f */
.L_x_117:
[----:B------:R-:W-:-:S03]  /*48c0*/  UMOV UR8, 0xffffffff ;  /* 0xffffffff00087882 */ /* 0x000fc60000000000 */
[----:B------:R-:W-:Y:S05]  /*48d0*/  BRA.DIV UR8, `(.L_x_107) ;  /* 0x0000000e08807947 */ /* 0x000fea000b800000 */
[----:B------:R-:W-:-:S13]  /*48e0*/  ELECT P6, URZ, PT ;  /* 0x00000000003f782f */ /* 0x000fda00038c0000 */
.L_x_127:
[----:B------:R-:W0:Y:S01]  /*48f0*/  LDC R4, c[0x0][0x28c] ;  /* 0x0000a300ff047b82 */ /* 0x000e220000000800 */
[----:B------:R-:W-:Y:S01]  /*4900*/  BSSY B1, `(.L_x_108) ;  /* 0x0000039000017945 */ /* 0x000fe20003800000 */
[----:B0-----:R-:W-:-:S13]  /*4910*/  ISETP.LT.OR P6, PT, R4, 0x1, !P6 ;  /* 0x000000010400780c */ /* 0x001fda00077c1670 */
[----:B------:R-:W-:Y:S05]  /*4920*/  @P6 BRA `(.L_x_109) ;  /* 0x0000000000d86947 */ /* 0x000fea0003800000 */
[----:B------:R-:W-:Y:S01]  /*4930*/  LEA R19, R19, UR26, 0x1 ;  /* 0x0000001a13137c11 */ /* 0x000fe2000f8e08ff */
[----:B------:R-:W-:Y:S01]  /*4940*/  IMAD.MOV.U32 R21, RZ, RZ, RZ ;  /* 0x000000ffff157224 */ /* 0x000fe200078e00ff */
[----:B------:R-:W-:Y:S01]  /*4950*/  LEA R20, R20, UR6, 0x6 ;  /* 0x0000000614147c11 */ /* 0x000fe2000f8e30ff */
[----:B------:R-:W-:Y:S02]  /*4960*/  IMAD.MOV.U32 R4, RZ, RZ, R9 ;  /* 0x000000ffff047224 */ /* 0x000fe400078e0009 */
[----:B------:R-:W-:Y:S02]  /*4970*/  IMAD.MOV.U32 R5, RZ, RZ, R3 ;  /* 0x000000ffff057224 */ /* 0x000fe400078e0003 */
[----:B------:R-:W-:Y:S02]  /*4980*/  IMAD.MOV.U32 R6, RZ, RZ, R13 ;  /* 0x000000ffff067224 */ /* 0x000fe400078e000d */
[----:B------:R-:W-:-:S07]  /*4990*/  IMAD.SHL.U32 R19, R19, 0x40, RZ ;  /* 0x0000004013137824 */ /* 0x000fce00078e00ff */
.L_x_112:
[----:B------:R-:W0:Y:S01]  /*49a0*/  S2R R14, SR_CgaCtaId ;  /* 0x00000000000e7919 */ /* 0x000e220000008800 */
[----:B------:R-:W-:Y:S02]  /*49b0*/  MOV R7, 0x400 ;  /* 0x0000040000077802 */ /* 0x000fe40000000f00 */
[----:B------:R-:W-:Y:S02]  /*49c0*/  ISETP.NE.AND P1, PT, R0, RZ, PT ;  /* 0x000000ff0000720c */ /* 0x000fe40003f25270 */
[----:B0-----:R-:W-:Y:S02]  /*49d0*/  LEA R15, R14, R7, 0x18 ;  /* 0x000000070e0f7211 */ /* 0x001fe400078ec0ff */
[----:B------:R-:W-:-:S09]  /*49e0*/  SHF.L.U32 R7, R5, 0x1f, RZ ;  /* 0x0000001f05077819 */ /* 0x000fd200000006ff */
[----:B------:R-:W0:Y:S01]  /*49f0*/  @!P1 LDC R14, c[0x0][0x500] ;  /* 0x00014000ff0e9b82 */ /* 0x000e220000000800 */
[----:B------:R-:W-:-:S04]  /*4a00*/  IMAD R22, R6, 0x8, R15 ;  /* 0x0000000806167824 */ /* 0x000fc800078e020f */
[----:B------:R-:W1:Y:S02]  /*4a10*/  SYNCS.PHASECHK.TRANS64.TRYWAIT P0, [R22+URZ+0x18], R7 ;  /* 0x00001807160075a7 */ /* 0x000e64000800017f */
[----:B-1----:R-:W-:Y:S05]  /*4a20*/  @!P0 BRA `(.L_x_110) ;  /* 0x0000000c004c8947 */ /* 0x002fea0003800000 */
.L_x_128:
[----:B-1----:R-:W-:Y:S01]  /*4a30*/  PRMT R7, R10, 0x9910, RZ ;  /* 0x000099100a077816 */ /* 0x002fe200000000ff */
[----:B0-----:R0:W-:Y:S03]  /*4a40*/  @!P1 SYNCS.ARRIVE.TRANS64 RZ, [R22+URZ], R14 ;  /* 0x0000000e16ff99a7 */ /* 0x0011e6000800003f */
[----:B------:R-:W-:-:S13]  /*4a50*/  ISETP.NE.AND P0, PT, R7, 0x2, PT ;  /* 0x000000020700780c */ /* 0x000fda0003f05270 */
[----:B0-----:R-:W-:Y:S05]  /*4a60*/  @P0 BRA `(.L_x_111) ;  /* 0x0000000000040947 */ /* 0x001fea0003800000 */
[----:B------:R-:W-:Y:S01]  /*4a70*/  BPT.TRAP 0x1 ;  /* 0x000000040000795c */ /* 0x000fe20000300000 */
.L_x_111:
[----:B------:R-:W-:Y:S01]  /*4a80*/  R2UR UR11, R6 ;  /* 0x00000000060b72ca */ /* 0x000fe200000e0000 */
[----:B------:R-:W-:Y:S01]  /*4a90*/  VIADD R4, R4, 0xffffffff ;  /* 0xffffffff04047836 */ /* 0x000fe20000000000 */
[----:B------:R-:W-:Y:S01]  /*4aa0*/  R2UR UR21, R15 ;  /* 0x000000000f1572ca */ /* 0x000fe200000e0000 */
[----:B------:R-:W-:Y:S01]  /*4ab0*/  UIADD3 UR16, UP0, UR24, 0xf0, URZ ;  /* 0x000000f018107890 */ /* 0x000fe2000ff1e03f */
[----:B------:R-:W-:Y:S01]  /*4ac0*/  R2UR UR22, R19 ;  /* 0x00000000131672ca */ /* 0x000fe200000e0000 */
[----:B------:R-:W-:Y:S01]  /*4ad0*/  UIADD3 UR30, UP1, UR24, 0x1f0, URZ ;  /* 0x000001f0181e7890 */ /* 0x000fe2000ff3e03f */
[----:B------:R-:W-:Y:S01]  /*4ae0*/  R2UR UR9, R22 ;  /* 0x00000000160972ca */ /* 0x000fe200000e0000 */
[----:B------:R-:W-:Y:S01]  /*4af0*/  UIADD3.X UR17, URZ, UR25, URZ, UP0, !UPT ;  /* 0x000000193f117290 */ /* 0x000fe200087fe43f */
[C---:B------:R-:W-:Y:S01]  /*4b00*/  R2UR UR10, R21.reuse ;  /* 0x00000000150a72ca */ /* 0x040fe200000e0000 */
[----:B------:R-:W-:Y:S01]  /*4b10*/  UPRMT UR20, URZ, 0x5410, UR15 ;  /* 0x000054103f147896 */ /* 0x000fe2000800000f */
[----:B------:R-:W-:Y:S01]  /*4b20*/  R2UR UR12, R12 ;  /* 0x000000000c0c72ca */ /* 0x000fe200000e0000 */
[----:B------:R-:W-:Y:S01]  /*4b30*/  VIADD R6, R6, 0x1 ;  /* 0x0000000106067836 */ /* 0x000fe20000000000 */
[----:B------:R-:W-:Y:S01]  /*4b40*/  R2UR UR23, R20 ;  /* 0x00000000141772ca */ /* 0x000fe200000e0000 */
[----:B------:R-:W-:Y:S01]  /*4b50*/  ULEA UR8, UR11, UR27, 0xc ;  /* 0x0000001b0b087291 */ /* 0x000fe2000f8e603f */
[----:B------:R-:W-:Y:S01]  /*4b60*/  ISETP.GT.AND P1, PT, R4, 0x1, PT ;  /* 0x000000010400780c */ /* 0x000fe20003f24270 */
[----:B------:R-:W-:Y:S01]  /*4b70*/  ULEA UR11, UR11, UR13, 0xb ;  /* 0x0000000d0b0b7291 */ /* 0x000fe2000f8e583f */
[C---:B------:R-:W-:Y:S01]  /*4b80*/  ISETP.NE.AND P0, PT, R6.reuse, 0x3, PT ;  /* 0x000000030600780c */ /* 0x040fe20003f05270 */
[----:B------:R-:W-:Y:S01]  /*4b90*/  UIADD3 UR8, UR21, UR8, URZ ;  /* 0x0000000815087290 */ /* 0x000fe2000fffe03f */
[----:B------:R-:W-:Y:S01]  /*4ba0*/  VIADD R21, R21, 0x20 ;  /* 0x0000002015157836 */ /* 0x000fe20000000000 */
[----:B------:R-:W-:Y:S01]  /*4bb0*/  UIADD3 UR21, UR21, UR11, URZ ;  /* 0x0000000b15157290 */ /* 0x000fe2000fffe03f */
[----:B------:R-:W-:Y:S01]  /*4bc0*/  SEL R14, RZ, 0x1, P0 ;  /* 0x00000001ff0e7807 */ /* 0x000fe20000000000 */
[----:B------:R-:W-:Y:S01]  /*4bd0*/  UPRMT UR28, URZ, 0x5410, UR14 ;  /* 0x000054103f1c7896 */ /* 0x000fe2000800000e */
[----:B------:R-:W-:Y:S01]  /*4be0*/  SEL R6, R6, RZ, P0 ;  /* 0x000000ff06067207 */ /* 0x000fe20000000000 */
[----:B------:R-:W-:Y:S01]  /*4bf0*/  UIADD3.X UR31, URZ, UR25, URZ, UP1, !UPT ;  /* 0x000000193f1f7290 */ /* 0x000fe20008ffe43f */
[----:B------:R-:W-:Y:S01]  /*4c00*/  LOP3.LUT R5, R5, R14, RZ, 0x3c, !PT ;  /* 0x0000000e05057212 */ /* 0x000fe200078e3cff */
[----:B------:R-:W-:Y:S01]  /*4c10*/  UMOV UR18, 0x0 ;  /* 0x0000000000127882 */ /* 0x000fe20000000000 */
[----:B------:R-:W-:Y:S01]  /*4c20*/  UMOV UR19, 0x10000000 ;  /* 0x1000000000137882 */ /* 0x000fe20000000000 */
[----:B------:R-:W-:-:S02]  /*4c30*/  UMOV UR11, UR22 ;  /* 0x00000016000b7c82 */ /* 0x000fc40008000000 */
[----:B------:R0:W-:Y:S02]  /*4c40*/  UTMALDG.3D.MULTICAST [UR8], [UR16], UR20, desc[UR18] ;  /* 0x00001208100073b4 */ /* 0x0001e40008011814 */
[----:B0-----:R-:W-:Y:S01]  /*4c50*/  UMOV UR8, UR21 ;  /* 0x0000001500087c82 */ /* 0x001fe20008000000 */
[----:B------:R-:W-:Y:S02]  /*4c60*/  UMOV UR11, UR23 ;  /* 0x00000017000b7c82 */ /* 0x000fe40008000000 */
[----:B------:R0:W-:Y:S02]  /*4c70*/  UTMALDG.3D.MULTICAST [UR8], [UR30], UR28, desc[UR18] ;  /* 0x000012081e0073b4 */ /* 0x0001e4000801181c */
[----:B0-----:R-:W-:Y:S05]  /*4c80*/  @P1 BRA `(.L_x_112) ;  /* 0xfffffffc00441947 */ /* 0x001fea000383ffff */
.L_x_109:
[----:B------:R-:W-:Y:S05]  /*4c90*/  BSYNC B1 ;  /* 0x0000000000017941 */ /* 0x000fea0003800000 */
.L_x_108:
[----:B------:R-:W-:Y:S01]  /*4ca0*/  LOP3.LUT P1, RZ, R11, 0xff, RZ, 0xc0, !PT ;  /* 0x000000ff0bff7812 */ /* 0x000fe2000782c0ff */
[C---:B------:R-:W-:Y:S01]  /*4cb0*/  IMAD.IADD R13, R8.reuse, 0x1, R13 ;  /* 0x00000001080d7824 */ /* 0x040fe200078e020d */
[----:B------:R-:W-:Y:S01]  /*4cc0*/  ULDC.64 UR8, c[0x0][0x650] ;  /* 0x0001940000087ab9 */ /* 0x000fe20000000a00 */
[C---:B------:R-:W-:Y:S01]  /*4cd0*/  ISETP.GE.U32.AND P2, PT, R8.reuse, 0x3, PT ;  /* 0x000000030800780c */ /* 0x040fe20003f46070 */
[----:B------:R-:W-:Y:S01]  /*4ce0*/  BSSY B1, `(.L_x_113) ;  /* 0x000006b000017945 */ /* 0x000fe20003800000 */
[----:B------:R-:W-:Y:S01]  /*4cf0*/  IMAD.MOV.U32 R19, RZ, RZ, -0x1 ;  /* 0xffffffffff137424 */ /* 0x000fe200078e00ff */
[----:B------:R-:W-:Y:S01]  /*4d00*/  ISETP.GT.U32.AND P0, PT, R13, 0x2, PT ;  /* 0x000000020d00780c */ /* 0x000fe20003f04070 */
[----:B------:R-:W-:Y:S01]  /*4d10*/  IMAD.MOV.U32 R20, RZ, RZ, -0x1 ;  /* 0xffffffffff147424 */ /* 0x000fe200078e00ff */
[----:B------:R-:W-:Y:S01]  /*4d20*/  PRMT R11, RZ, 0x7610, R11 ;  /* 0x00007610ff0b7816 */ /* 0x000fe2000000000b */
[----:B------:R-:W-:Y:S01]  /*4d30*/  IMAD.MOV.U32 R12, RZ, RZ, -0x1 ;  /* 0xffffffffff0c7424 */ /* 0x000fe200078e00ff */
[----:B------:R-:W-:-:S03]  /*4d40*/  ISETP.LT.U32.AND P0, PT, R8, 0x3, P0 ;  /* 0x000000030800780c */ /* 0x000fc60000701070 */
[----:B------:R-:W0:Y:S01]  /*4d50*/  @P1 S2R R5, SR_CgaCtaId ;  /* 0x0000000000051919 */ /* 0x000e220000008800 */
[----:B------:R-:W-:-:S04]  /*4d60*/  @P1 MOV R4, 0x400 ;  /* 0x0000040000041802 */ /* 0x000fc80000000f00 */
[----:B0-----:R-:W-:Y:S01]  /*4d70*/  @P1 LEA R6, R5, R4, 0x18 ;  /* 0x0000000405061211 */ /* 0x001fe200078ec0ff */
[----:B------:R-:W-:Y:S01]  /*4d80*/  IMAD.WIDE.U32 R4, R13, -0x55555555, RZ ;  /* 0xaaaaaaab0d047825 */ /* 0x000fe200078e00ff */
[----:B------:R-:W-:Y:S02]  /*4d90*/  SEL R4, RZ, 0x1, !P0 ;  /* 0x00000001ff047807 */ /* 0x000fe40004000000 */
[----:B------:R0:W-:Y:S01]  /*4da0*/  @P1 SYNCS.ARRIVE.TRANS64.A1T0 RZ, [R6+URZ+0x48], RZ ;  /* 0x000048ff06ff19a7 */ /* 0x0001e2000810003f */
[----:B------:R-:W-:Y:S02]  /*4db0*/  IADD3 R16, P1, R16, UR36, RZ ;  /* 0x0000002410107c10 */ /* 0x000fe4000ff3e0ff */
[----:B------:R-:W-:Y:S02]  /*4dc0*/  LOP3.LUT R3, R3, R4, RZ, 0x3c, !PT ;  /* 0x0000000403037212 */ /* 0x000fe400078e3cff */
[----:B------:R-:W-:Y:S02]  /*4dd0*/  IADD3.X R17, R17, UR42, RZ, P1, !PT ;  /* 0x0000002a11117c10 */ /* 0x000fe40008ffe4ff */
[----:B------:R-:W-:-:S02]  /*4de0*/  ISETP.GE.U32.AND P0, PT, R16, UR8, PT ;  /* 0x0000000810007c0c */ /* 0x000fc4000bf06070 */
[----:B0-----:R-:W-:Y:S02]  /*4df0*/  SHF.R.U32.HI R6, RZ, 0x1, R5 ;  /* 0x00000001ff067819 */ /* 0x001fe40000011605 */
[----:B------:R-:W-:Y:S02]  /*4e00*/  ISETP.GE.U32.AND.EX P0, PT, R17, UR9, PT, P0 ;  /* 0x0000000911007c0c */ /* 0x000fe4000bf06100 */
[----:B------:R-:W-:Y:S01]  /*4e10*/  @P2 LOP3.LUT R3, R3, 0x1, R6, 0x78, !PT ;  /* 0x0000000103032812 */ /* 0x000fe200078e7806 */
[----:B------:R-:W-:Y:S01]  /*4e20*/  IMAD R13, R6, -0x3, R13 ;  /* 0xfffffffd060d7824 */ /* 0x000fe200078e020d */
[----:B------:R-:W-:-:S09]  /*4e30*/  PRMT R4, RZ, 0x7610, R4 ;  /* 0x00007610ff047816 */ /* 0x000fd20000000004 */
[----:B------:R-:W-:Y:S05]  /*4e40*/  @P0 BRA `(.L_x_114) ;  /* 0x0000000400500947 */ /* 0x000fea0003800000 */
[----:B------:R-:W0:Y:S01]  /*4e50*/  S2R R15, SR_CTAID.X ;  /* 0x00000000000f7919 */ /* 0x000e220000002500 */
[----:B------:R-:W-:Y:S01]  /*4e60*/  ULDC.64 UR8, c[0x0][0x628] ;  /* 0x00018a0000087ab9 */ /* 0x000fe20000000a00 */
[----:B------:R-:W1:Y:S01]  /*4e70*/  LDC R20, c[0x0][0x144] ;  /* 0x00005100ff147b82 */ /* 0x000e620000000800 */
[----:B------:R-:W-:Y:S01]  /*4e80*/  ISETP.NE.U32.AND P0, PT, RZ, UR8, PT ;  /* 0x00000008ff007c0c */ /* 0x000fe2000bf05070 */
[----:B------:R-:W2:Y:S01]  /*4e90*/  S2R R12, SR_CTAID.Y ;  /* 0x00000000000c7919 */ /* 0x000ea20000002600 */
[----:B------:R-:W-:Y:S01]  /*4ea0*/  ULDC UR10, c[0x0][0x150] ;  /* 0x00005400000a7ab9 */ /* 0x000fe20000000800 */
[----:B------:R-:W-:Y:S01]  /*4eb0*/  ULDC UR11, c[0x0][0x630] ;  /* 0x00018c00000b7ab9 */ /* 0x000fe20000000800 */
[----:B------:R-:W-:Y:S01]  /*4ec0*/  ISETP.NE.AND.EX P0, PT, RZ, UR9, PT, P0 ;  /* 0x00000009ff007c0c */ /* 0x000fe2000bf05300 */
[----:B------:R-:W-:Y:S01]  /*4ed0*/  IMAD.MOV.U32 R4, RZ, RZ, R16 ;  /* 0x000000ffff047224 */ /* 0x000fe200078e0010 */
[----:B0-----:R-:W-:-:S05]  /*4ee0*/  I2FP.F32.U32 R5, R15 ;  /* 0x0000000f00057245 */ /* 0x001fca0000201000 */
[----:B------:R-:W-:Y:S01]  /*4ef0*/  FMUL R21, R5, UR10 ;  /* 0x0000000a05157c20 */ /* 0x000fe20008400000 */
[----:B------:R-:W-:-:S05]  /*4f00*/  IMAD.MOV.U32 R5, RZ, RZ, R17 ;  /* 0x000000ffff057224 */ /* 0x000fca00078e0011 */
[----:B--2---:R-:W-:Y:S05]  /*4f10*/  @!P0 BRA `(.L_x_115) ;  /* 0x0000000000288947 */ /* 0x004fea0003800000 */
[----:B------:R-:W-:Y:S02]  /*4f20*/  ULDC UR10, c[0x0][0x634] ;  /* 0x00018d00000a7ab9 */ /* 0x000fe40000000800 */
[----:B------:R-:W-:-:S05]  /*4f30*/  IADD3 R5, P0, R16, UR10, RZ ;  /* 0x0000000a10057c10 */ /* 0x000fca000ff1e0ff */
[----:B------:R-:W-:-:S04]  /*4f40*/  IMAD.X R19, RZ, RZ, R17, P0 ;  /* 0x000000ffff137224 */ /* 0x000fc800000e0611 */
[----:B------:R-:W-:-:S04]  /*4f50*/  IMAD.WIDE.U32 R6, R19, UR8, RZ ;  /* 0x0000000813067c25 */ /* 0x000fc8000f8e00ff */
[----:B------:R-:W-:-:S04]  /*4f60*/  IMAD.WIDE.U32 R6, P0, R5, UR9, R6 ;  /* 0x0000000905067c25 */ /* 0x000fc8000f800006 */
[----:B------:R-:W-:-:S04]  /*4f70*/  IMAD.WIDE.U32 R4, R5, UR8, RZ ;  /* 0x0000000805047c25 */ /* 0x000fc8000f8e00ff */
[----:B------:R-:W-:Y:S01]  /*4f80*/  IMAD.MOV.U32 R4, RZ, RZ, R7 ;  /* 0x000000ffff047224 */ /* 0x000fe200078e0007 */
[----:B------:R-:W-:Y:S01]  /*4f90*/  IADD3 RZ, P1, R5, R6, RZ ;  /* 0x0000000605ff7210 */ /* 0x000fe20007f3e0ff */
[----:B------:R-:W-:-:S04]  /*4fa0*/  IMAD.X R5, RZ, RZ, RZ, P0 ;  /* 0x000000ffff057224 */ /* 0x000fc800000e06ff */
[----:B------:R-:W-:-:S08]  /*4fb0*/  IMAD.WIDE.U32.X R4, R19, UR9, R4, P1 ;  /* 0x0000000913047c25 */ /* 0x000fd000088e0404 */
.L_x_115:
[--C-:B------:R-:W-:Y:S01]  /*4fc0*/  SHF.R.U64 R14, R4, UR11, R5.reuse ;  /* 0x0000000b040e7c19 */ /* 0x100fe20008001205 */
[----:B------:R-:W0:Y:S01]  /*4fd0*/  F2I.U32.TRUNC.NTZ R21, R21 ;  /* 0x0000001500157305 */ /* 0x000e22000020f000 */
[----:B------:R-:W-:Y:S01]  /*4fe0*/  SHF.R.U32.HI R4, RZ, UR11, R5 ;  /* 0x0000000bff047c19 */ /* 0x000fe20008011605 */
[----:B------:R-:W-:Y:S01]  /*4ff0*/  ULDC.64 UR8, c[0x0][0x620] ;  /* 0x0001880000087ab9 */ /* 0x000fe20000000a00 */
[----:B------:R-:W-:Y:S01]  /*5000*/  IADD3 R7, P0, RZ, -R14, RZ ;  /* 0x8000000eff077210 */ /* 0x000fe20007f1e0ff */
[----:B------:R-:W-:-:S04]  /*5010*/  ULDC.64 UR10, c[0x0][0x640] ;  /* 0x00019000000a7ab9 */ /* 0x000fc80000000a00 */
[----:B------:R-:W-:Y:S01]  /*5020*/  IMAD.X R4, RZ, RZ, ~R4, P0 ;  /* 0x000000ffff047224 */ /* 0x000fe200000e0e04 */
[----:B------:R-:W-:-:S03]  /*5030*/  ISETP.NE.U32.AND P0, PT, RZ, UR10, PT ;  /* 0x0000000aff007c0c */ /* 0x000fc6000bf05070 */
[----:B------:R-:W-:Y:S01]  /*5040*/  IMAD R6, R4, UR8, RZ ;  /* 0x0000000804067c24 */ /* 0x000fe2000f8e02ff */
[----:B------:R-:W-:Y:S01]  /*5050*/  ISETP.NE.AND.EX P0, PT, RZ, UR11, PT, P0 ;  /* 0x0000000bff007c0c */ /* 0x000fe2000bf05300 */
[----:B------:R-:W-:Y:S01]  /*5060*/  IMAD.WIDE.U32 R4, R7, UR8, R16 ;  /* 0x0000000807047c25 */ /* 0x000fe2000f8e0010 */
[----:B------:R-:W-:-:S03]  /*5070*/  ULDC UR8, c[0x0][0x618] ;  /* 0x0001860000087ab9 */ /* 0x000fc60000000800 */
[----:B------:R-:W-:Y:S01]  /*5080*/  IMAD R7, R7, UR9, R6 ;  /* 0x0000000907077c24 */ /* 0x000fe2000f8e0206 */
[----:B------:R-:W-:Y:S01]  /*5090*/  ULDC UR9, c[0x0][0x154] ;  /* 0x0000550000097ab9 */ /* 0x000fe20000000800 */
[----:B0-----:R-:W-:Y:S02]  /*50a0*/  IMAD.MOV R6, RZ, RZ, -R21 ;  /* 0x000000ffff067224 */ /* 0x001fe400078e0a15 */
[----:B------:R-:W0:Y:S01]  /*50b0*/  LDC R21, c[0x0][0x148] ;  /* 0x00005200ff157b82 */ /* 0x000e220000000800 */
[----:B------:R-:W-:Y:S02]  /*50c0*/  IMAD.IADD R5, R5, 0x1, R7 ;  /* 0x0000000105057824 */ /* 0x000fe400078e0207 */
[----:B-1----:R-:W-:Y:S01]  /*50d0*/  IMAD R15, R20, R6, R15 ;  /* 0x00000006140f7224 */ /* 0x002fe200078e020f */
[----:B------:R-:W-:Y:S02]  /*50e0*/  I2FP.F32.U32 R6, R12 ;  /* 0x0000000c00067245 */ /* 0x000fe40000201000 */
[----:B------:R-:W-:-:S02]  /*50f0*/  SHF.R.U64 R19, R4, UR8, R5 ;  /* 0x0000000804137c19 */ /* 0x000fc40008001205 */
[----:B------:R-:W-:Y:S01]  /*5100*/  SHF.R.U32.HI R4, RZ, UR8, R5 ;  /* 0x00000008ff047c19 */ /* 0x000fe20008011605 */
[----:B------:R-:W-:Y:S01]  /*5110*/  FMUL R6, R6, UR9 ;  /* 0x0000000906067c20 */ /* 0x000fe20008400000 */
[----:B------:R-:W-:Y:S02]  /*5120*/  ULDC UR8, c[0x0][0x608] ;  /* 0x0001820000087ab9 */ /* 0x000fe40000000800 */
[--C-:B------:R-:W-:Y:S01]  /*5130*/  SHF.R.U64 R22, R19, UR8, R4.reuse ;  /* 0x0000000813167c19 */ /* 0x100fe20008001204 */
[----:B------:R1:W2:Y:S01]  /*5140*/  F2I.U32.TRUNC.NTZ R24, R6 ;  /* 0x0000000600187305 */ /* 0x0002a2000020f000 */
[----:B------:R-:W-:Y:S01]  /*5150*/  SHF.R.U32.HI R5, RZ, UR8, R4 ;  /* 0x00000008ff057c19 */ /* 0x000fe20008011604 */
[----:B------:R-:W-:-:S03]  /*5160*/  ULDC UR8, c[0x0][0x658] ;  /* 0x0001960000087ab9 */ /* 0x000fc60000000800 */
[--C-:B------:R-:W-:Y:S02]  /*5170*/  SHF.R.U64 R20, R22, UR8, R5.reuse ;  /* 0x0000000816147c19 */ /* 0x100fe40008001205 */
[----:B------:R-:W-:-:S03]  /*5180*/  SHF.R.U32.HI R23, RZ, UR8, R5 ;  /* 0x00000008ff177c19 */ /* 0x000fc60008011605 */
[----:B------:R-:W-:Y:S02]  /*5190*/  IMAD.MOV.U32 R4, RZ, RZ, R20 ;  /* 0x000000ffff047224 */ /* 0x000fe400078e0014 */
[----:B------:R-:W-:Y:S01]  /*51a0*/  IMAD.MOV.U32 R5, RZ, RZ, R23 ;  /* 0x000000ffff057224 */ /* 0x000fe200078e0017 */
[----:B-1----:R-:W-:Y:S06]  /*51b0*/  @!P0 BRA `(.L_x_116) ;  /* 0x0000000000288947 */ /* 0x002fec0003800000 */
        /* <DEDUP_REMOVED lines=10> */
.L_x_116:
[----:B------:R-:W-:Y:S01]  /*5260*/  ISETP.NE.AND P0, PT, R2, 0x1, PT ;  /* 0x000000010200780c */ /* 0x000fe20003f05270 */
[----:B------:R-:W-:Y:S01]  /*5270*/  ULDC UR8, c[0x0][0x648] ;  /* 0x0001920000087ab9 */ /* 0x000fe20000000800 */
[----:B------:R-:W-:Y:S01]  /*5280*/  LOP3.LUT R22, R22, UR7, RZ, 0xc0, !PT ;  /* 0x0000000716167c12 */ /* 0x000fe2000f8ec0ff */
[----:B--2---:R-:W-:Y:S01]  /*5290*/  IMAD.MOV R24, RZ, RZ, -R24 ;  /* 0x000000ffff187224 */ /* 0x004fe200078e0a18 */
[----:B------:R-:W-:Y:S01]  /*52a0*/  SHF.R.U64 R5, R4, UR8, R5 ;  /* 0x0000000804057c19 */ /* 0x000fe20008001205 */
[----:B------:R-:W-:Y:S01]  /*52b0*/  ULDC UR8, c[0x0][0x638] ;  /* 0x00018e0000087ab9 */ /* 0x000fe20000000800 */
[----:B------:R-:W-:Y:S01]  /*52c0*/  LOP3.LUT R19, R19, UR4, RZ, 0xc0, !PT ;  /* 0x0000000413137c12 */ /* 0x000fe2000f8ec0ff */
[----:B------:R-:W-:Y:S01]  /*52d0*/  ULDC UR9, c[0x0][0x610] ;  /* 0x0001840000097ab9 */ /* 0x000fe20000000800 */
[----:B------:R-:W-:Y:S02]  /*52e0*/  IMAD.MOV.U32 R4, RZ, RZ, 0x1 ;  /* 0x00000001ff047424 */ /* 0x000fe400078e00ff */
[----:B------:R-:W-:-:S02]  /*52f0*/  IMAD.MOV R7, RZ, RZ, -R5 ;  /* 0x000000ffff077224 */ /* 0x000fc400078e0a05 */
[----:B------:R-:W-:Y:S02]  /*5300*/  IMAD R22, R5, UR5, R22 ;  /* 0x0000000505167c24 */ /* 0x000fe4000f8e0216 */
[----:B0-----:R-:W-:Y:S02]  /*5310*/  @P0 IMAD R15, R21, R24, R12 ;  /* 0x00000018150f0224 */ /* 0x001fe400078e020c */
[----:B------:R-:W-:Y:S01]  /*5320*/  IMAD R20, R7, UR8, R20 ;  /* 0x0000000807147c24 */ /* 0x000fe2000f8e0214 */
[----:B------:R-:W-:Y:S01]  /*5330*/  ULDC UR8, c[0x0][0x600] ;  /* 0x0001800000087ab9 */ /* 0x000fe20000000800 */
[----:B------:R-:W-:Y:S02]  /*5340*/  IMAD R15, R22, UR9, R15 ;  /* 0x00000009160f7c24 */ /* 0x000fe4000f8e020f */
[----:B------:R-:W-:Y:S02]  /*5350*/  IMAD R6, R20, UR8, R19 ;  /* 0x0000000814067c24 */ /* 0x000fe4000f8e0213 */
[----:B------:R-:W-:-:S03]  /*5360*/  IMAD.MOV.U32 R12, RZ, RZ, R14 ;  /* 0x000000ffff0c7224 */ /* 0x000fc600078e000e */
[----:B------:R-:W-:Y:S02]  /*5370*/  SEL R20, R6, R15, !P0 ;  /* 0x0000000f06147207 */ /* 0x000fe40004000000 */
[----:B------:R-:W-:-:S07]  /*5380*/  SEL R19, R15, R6, !P0 ;  /* 0x000000060f137207 */ /* 0x000fce0004000000 */
.L_x_114:
[----:B------:R-:W-:Y:S05]  /*5390*/  BSYNC B1 ;  /* 0x0000000000017941 */ /* 0x000fea0003800000 */
.L_x_113:
[----:B------:R-:W-:-:S13]  /*53a0*/  LOP3.LUT P0, RZ, R4, 0xff, RZ, 0xc0, !PT ;  /* 0x000000ff04ff7812 */ /* 0x000fda000780c0ff */
[----:B------:R-:W-:Y:S05]  /*53b0*/  @P0 BRA `(.L_x_117) ;  /* 0xfffffff400400947 */ /* 0x000fea000383ffff */
[----:B------:R-:W-:Y:S05]  /*53c0*/  BSYNC B0 ;  /* 0x0000000000007941 */ /* 0x000fea0003800000 */
.L_x_106:
[----:B------:R-:W-:-:S03]  /*53d0*/  UMOV UR8, 0xffffffff ;  /* 0xffffffff00087882 */ /* 0x000fc60000000000 */
[----:B------:R-:W-:Y:S05]  /*53e0*/  BRA.DIV UR8, `(.L_x_118) ;  /* 0x0000000208f07947 */ /* 0x000fea000b800000 */
[----:B------:R-:W-:-:S13]  /*53f0*/  ELECT P6, URZ, PT ;  /* 0x00000000003f782f */ /* 0x000fda00038c0000 */
.L_x_131:
[----:B------:R-:W-:Y:S04]  /*5400*/  BSSY B0, `(.L_x_119) ;  /* 0x0000022000007945 */ /* 0x000fe80003800000 */
[----:B------:R-:W-:Y:S05]  /*5410*/  @!P6 BRA `(.L_x_120) ;  /* 0x000000000080e947 */ /* 0x000fea0003800000 */
[----:B------:R-:W-:-:S04]  /*5420*/  LOP3.LUT R18, R18, 0x2, RZ, 0xfc, !PT ;  /* 0x0000000212127812 */ /* 0x000fc800078efcff */
[----:B------:R-:W-:-:S13]  /*5430*/  ISETP.NE.AND P0, PT, R18, 0x3, PT ;  /* 0x000000031200780c */ /* 0x000fda0003f05270 */
[----:B------:R-:W-:Y:S05]  /*5440*/  @!P0 BRA `(.L_x_121) ;  /* 0x0000000000048947 */ /* 0x000fea0003800000 */
[----:B------:R-:W-:Y:S01]  /*5450*/  BPT.TRAP 0x1 ;  /* 0x000000040000795c */ /* 0x000fe20000300000 */
.L_x_121:
[----:B------:R-:W0:Y:S01]  /*5460*/  S2R R5, SR_CgaCtaId ;  /* 0x0000000000057919 */ /* 0x000e220000008800 */
[----:B------:R-:W-:Y:S02]  /*5470*/  MOV R0, 0x400 ;  /* 0x0000040000007802 */ /* 0x000fe40000000f00 */
[----:B------:R-:W-:Y:S02]  /*5480*/  SHF.L.U32 R4, R3, 0x1f, RZ ;  /* 0x0000001f03047819 */ /* 0x000fe400000006ff */
[----:B0-----:R-:W-:-:S05]  /*5490*/  LEA R0, R5, R0, 0x18 ;  /* 0x0000000005007211 */ /* 0x001fca00078ec0ff */
[----:B------:R-:W-:-:S04]  /*54a0*/  VIADD R0, R0, 0x18 ;  /* 0x0000001800007836 */ /* 0x000fc80000000000 */
[C---:B------:R-:W-:Y:S02]  /*54b0*/  IMAD R7, R13.reuse, 0x8, R0 ;  /* 0x000000080d077824 */ /* 0x040fe400078e0200 */
[----:B------:R-:W-:Y:S02]  /*54c0*/  VIADD R13, R13, 0x1 ;  /* 0x000000010d0d7836 */ /* 0x000fe40000000000 */
[----:B------:R-:W0:Y:S03]  /*54d0*/  SYNCS.PHASECHK.TRANS64.TRYWAIT P0, [R7+URZ], R4 ;  /* 0x00000004070075a7 */ /* 0x000e26000800017f */
[----:B------:R-:W-:-:S04]  /*54e0*/  ISETP.NE.AND P1, PT, R13, 0x3, PT ;  /* 0x000000030d00780c */ /* 0x000fc80003f25270 */
[----:B------:R-:W-:Y:S02]  /*54f0*/  SEL R2, RZ, 0x1, P1 ;  /* 0x00000001ff027807 */ /* 0x000fe40000800000 */
[----:B------:R-:W-:Y:S02]  /*5500*/  SEL R13, R13, RZ, P1 ;  /* 0x000000ff0d0d7207 */ /* 0x000fe40000800000 */
[----:B------:R-:W-:-:S03]  /*5510*/  LOP3.LUT R9, R3, R2, RZ, 0x3c, !PT ;  /* 0x0000000203097212 */ /* 0x000fc600078e3cff */
[----:B------:R-:W-:Y:S01]  /*5520*/  IMAD R6, R13, 0x8, R0 ;  /* 0x000000080d067824 */ /* 0x000fe200078e0200 */
[----:B------:R-:W-:Y:S01]  /*5530*/  SHF.L.U32 R5, R9, 0x1f, RZ ;  /* 0x0000001f09057819 */ /* 0x000fe200000006ff */
[----:B0-----:R-:W-:Y:S06]  /*5540*/  @!P0 BRA `(.L_x_122) ;  /* 0x0000000000b88947 */ /* 0x001fec0003800000 */
.L_x_132:
[----:B------:R-:W1:Y:S01]  /*5550*/  SYNCS.PHASECHK.TRANS64.TRYWAIT P0, [R6+URZ], R5 ;  /* 0x00000005060075a7 */ /* 0x000e62000800017f */
[----:B------:R-:W-:-:S05]  /*5560*/  VIADD R2, R13, 0x1 ;  /* 0x000000010d027836 */ /* 0x000fca0000000000 */
[----:B------:R-:W-:-:S04]  /*5570*/  ISETP.NE.AND P1, PT, R2, 0x3, PT ;  /* 0x000000030200780c */ /* 0x000fc80003f25270 */
[----:B0-----:R-:W-:Y:S02]  /*5580*/  SEL R4, RZ, 0x1, P1 ;  /* 0x00000001ff047807 */ /* 0x001fe40000800000 */
[----:B------:R-:W-:Y:S02]  /*5590*/  SEL R3, R2, RZ, P1 ;  /* 0x000000ff02037207 */ /* 0x000fe40000800000 */
[----:B------:R-:W-:Y:S01]  /*55a0*/  LOP3.LUT R4, R9, R4, RZ, 0x3c, !PT ;  /* 0x0000000409047212 */ /* 0x000fe200078e3cff */
[----:B-1----:R-:W-:Y:S06]  /*55b0*/  @!P0 BRA `(.L_x_123) ;  /* 0x0000000000b08947 */ /* 0x002fec0003800000 */
.L_x_133:
[----:B------:R-:W-:Y:S01]  /*55c0*/  IMAD R3, R3, 0x8, R0 ;  /* 0x0000000803037824 */ /* 0x000fe200078e0200 */
[----:B------:R-:W-:-:S07]  /*55d0*/  SHF.L.U32 R0, R4, 0x1f, RZ ;  /* 0x0000001f04007819 */ /* 0x000fce00000006ff */
.L_x_124:
[----:B-1----:R1:W2:Y:S02]  /*55e0*/  SYNCS.PHASECHK.TRANS64.TRYWAIT P0, [R3+URZ], R0 ;  /* 0x00000000030075a7 */ /* 0x0022a4000800017f */
[----:B--2---:R-:W-:Y:S05]  /*55f0*/  @!P0 NANOSLEEP.SYNCS 0x989680 ;  /* 0x009896800000895d */ /* 0x004fea0003900000 */
[----:B------:R-:W2:Y:S02]  /*5600*/  @!P0 SYNCS.PHASECHK.TRANS64 P0, [R3+URZ], R0 ;  /* 0x00000000030085a7 */ /* 0x000ea4000800007f */
[----:B--2---:R-:W-:Y:S05]  /*5610*/  @!P0 BRA `(.L_x_124) ;  /* 0xfffffffc00f08947 */ /* 0x004fea000383ffff */
.L_x_120:
[----:B------:R-:W-:Y:S05]  /*5620*/  BSYNC B0 ;  /* 0x0000000000007941 */ /* 0x000fea0003800000 */
.L_x_119:
[----:B------:R-:W-:Y:S05]  /*5630*/  EXIT ;  /* 0x000000000000794d */ /* 0x000fea0003800000 */
.L_x_21:
[----:B-1----:R1:W2:Y:S02]  /*5640*/  SYNCS.PHASECHK.TRANS64.TRYWAIT P1, [R3+URZ], R0 ;  /* 0x00000000030075a7 */ /* 0x0022a4000802017f */
[----:B--2---:R-:W-:Y:S05]  /*5650*/  @!P1 NANOSLEEP.SYNCS 0x989680 ;  /* 0x009896800000995d */ /* 0x004fea0003900000 */
[----:B------:R-:W2:Y:S02]  /*5660*/  @!P1 SYNCS.PHASECHK.TRANS64 P1, [R3+URZ], R0 ;  /* 0x00000000030095a7 */ /* 0x000ea4000802007f */
[----:B--2---:R-:W-:Y:S05]  /*5670*/  @!P1 BRA `(.L_x_21) ;  /* 0xfffffffc00f09947 */ /* 0x004fea000383ffff */
[----:B------:R-:W-:Y:S05]  /*5680*/  BRA `(.L_x_20) ;  /* 0xffffffc0002c7947 */ /* 0x000fea000383ffff */
.L_x_26:
[----:B-1----:R1:W2:Y:S02]  /*5690*/  SYNCS.PHASECHK.TRANS64.TRYWAIT P1, [R5+URZ], R4 ;  /* 0x00000004050075a7 */ /* 0x0022a4000802017f */
[----:B--2---:R-:W-:Y:S05]  /*56a0*/  @!P1 NANOSLEEP.SYNCS 0x989680 ;  /* 0x009896800000995d */ /* 0x004fea0003900000 */
[----:B------:R-:W2:Y:S02]  /*56b0*/  @!P1 SYNCS.PHASECHK.TRANS64 P1, [R5+URZ], R4 ;  /* 0x00000004050095a7 */ /* 0x000ea4000802007f */
[----:B--2---:R-:W-:Y:S05]  /*56c0*/  @!P1 BRA `(.L_x_26) ;  /* 0xfffffffc00f09947 */ /* 0x004fea000383ffff */
[----:B------:R-:W-:Y:S05]  /*56d0*/  BRA `(.L_x_25) ;  /* 0xffffffc000ac7947 */ /* 0x000fea000383ffff */
.L_x_107:
[----:B------:R-:W-:Y:S01]  /*56e0*/  BSSY B1, `(.L_x_125) ;  /* 0x0000006000017945 */ /* 0x000fe20003800000 */
[----:B------:R-:W-:-:S07]  /*56f0*/  IMAD.MOV.U32 R15, RZ, RZ, -0x1 ;  /* 0xffffffffff0f7424 */ /* 0x000fce00078e00ff */
[----:B------:R-:W-:Y:S05]  /*5700*/  WARPSYNC.COLLECTIVE R15, `(.L_x_126) ;  /* 0x000000000f0c7348 */ /* 0x000fea0003c00000 */
[----:B------:R-:W-:Y:S02]  /*5710*/  ELECT P6, UR62, PT ;  /* 0x00000000003e782f */ /* 0x000fe400038c0000 */
[----:B------:R-:W-:Y:S01]  /*5720*/  MOV R14, UR62 ;  /* 0x0000003e000e7c02 */ /* 0x000fe20008000f00 */
[----:B------:R-:W-:Y:S10]  /*5730*/  ENDCOLLECTIVE ;  /* 0x000000000000791b */ /* 0x000ff40003800000 */
.L_x_126:
[----:B------:R-:W-:Y:S05]  /*5740*/  BSYNC B1 ;  /* 0x0000000000017941 */ /* 0x000fea0003800000 */
.L_x_125:
[----:B------:R-:W-:Y:S05]  /*5750*/  BRA `(.L_x_127) ;  /* 0xfffffff000647947 */ /* 0x000fea000383ffff */
.L_x_110:
[----:B-1----:R1:W2:Y:S02]  /*5760*/  SYNCS.PHASECHK.TRANS64.TRYWAIT P0, [R22+URZ+0x18], R7 ;  /* 0x00001807160075a7 */ /* 0x0022a4000800017f */
[----:B--2---:R-:W-:Y:S05]  /*5770*/  @!P0 NANOSLEEP.SYNCS 0x989680 ;  /* 0x009896800000895d */ /* 0x004fea0003900000 */
[----:B------:R-:W2:Y:S02]  /*5780*/  @!P0 SYNCS.PHASECHK.TRANS64 P0, [R22+URZ+0x18], R7 ;  /* 0x00001807160085a7 */ /* 0x000ea4000800007f */
[----:B--2---:R-:W-:Y:S05]  /*5790*/  @!P0 BRA `(.L_x_110) ;  /* 0xfffffffc00f08947 */ /* 0x004fea000383ffff */
[----:B------:R-:W-:Y:S05]  /*57a0*/  BRA `(.L_x_128) ;  /* 0xfffffff000a07947 */ /* 0x000fea000383ffff */
.L_x_118:
[----:B------:R-:W-:Y:S01]  /*57b0*/  BSSY B0, `(.L_x_129) ;  /* 0x0000006000007945 */ /* 0x000fe20003800000 */
[----:B------:R-:W-:-:S07]  /*57c0*/  IMAD.MOV.U32 R15, RZ, RZ, -0x1 ;  /* 0xffffffffff0f7424 */ /* 0x000fce00078e00ff */
[----:B------:R-:W-:Y:S05]  /*57d0*/  WARPSYNC.COLLECTIVE R15, `(.L_x_130) ;  /* 0x000000000f0c7348 */ /* 0x000fea0003c00000 */
[----:B------:R-:W-:Y:S02]  /*57e0*/  ELECT P6, UR62, PT ;  /* 0x00000000003e782f */ /* 0x000fe400038c0000 */
[----:B------:R-:W-:Y:S01]  /*57f0*/  MOV R14, UR62 ;  /* 0x0000003e000e7c02 */ /* 0x000fe20008000f00 */
[----:B------:R-:W-:Y:S10]  /*5800*/  ENDCOLLECTIVE ;  /* 0x000000000000791b */ /* 0x000ff40003800000 */
.L_x_130:
[----:B------:R-:W-:Y:S05]  /*5810*/  BSYNC B0 ;  /* 0x0000000000007941 */ /* 0x000fea0003800000 */
.L_x_129:
[----:B------:R-:W-:Y:S05]  /*5820*/  BRA `(.L_x_131) ;  /* 0xfffffff800f47947 */ /* 0x000fea000383ffff */
.L_x_122:
[----:B0-----:R0:W1:Y:S02]  /*5830*/  SYNCS.PHASECHK.TRANS64.TRYWAIT P0, [R7+URZ], R4 ;  /* 0x00000004070075a7 */ /* 0x001064000800017f */
[----:B-1----:R-:W-:Y:S05]  /*5840*/  @!P0 NANOSLEEP.SYNCS 0x989680 ;  /* 0x009896800000895d */ /* 0x002fea0003900000 */
[----:B------:R-:W1:Y:S02]  /*5850*/  @!P0 SYNCS.PHASECHK.TRANS64 P0, [R7+URZ], R4 ;  /* 0x00000004070085a7 */ /* 0x000e64000800007f */
[----:B-1----:R-:W-:Y:S05]  /*5860*/  @!P0 BRA `(.L_x_122) ;  /* 0xfffffffc00f08947 */ /* 0x002fea000383ffff */
[----:B------:R-:W-:Y:S05]  /*5870*/  BRA `(.L_x_132) ;  /* 0xfffffffc00347947 */ /* 0x000fea000383ffff */
.L_x_123:
[----:B0-----:R0:W1:Y:S02]  /*5880*/  SYNCS.PHASECHK.TRANS64.TRYWAIT P0, [R6+URZ], R5 ;  /* 0x00000005060075a7 */ /* 0x001064000800017f */
[----:B-1----:R-:W-:Y:S05]  /*5890*/  @!P0 NANOSLEEP.SYNCS 0x989680 ;  /* 0x009896800000895d */ /* 0x002fea0003900000 */
[----:B------:R-:W1:Y:S02]  /*58a0*/  @!P0 SYNCS.PHASECHK.TRANS64 P0, [R6+URZ], R5 ;  /* 0x00000005060085a7 */ /* 0x000e64000800007f */
[----:B-1----:R-:W-:Y:S05]  /*58b0*/  @!P0 BRA `(.L_x_123) ;  /* 0xfffffffc00f08947 */ /* 0x002fea000383ffff */
[----:B------:R-:W-:Y:S05]  /*58c0*/  BRA `(.L_x_133) ;  /* 0xfffffffc003c7947 */ /* 0x000fea000383ffff */
.L_x_134:
[----:B------:R-:W-:-:S00]  /*58d0*/  BRA `(.L_x_134) ;  /* 0xfffffffc00fc7947 */ /* 0x000fc0000383ffff */
[----:B------:R-:W-:-:S00]  /*58e0*/  NOP ;  /* 0x0000000000007918 */ /* 0x000fc00000000000 */
        /* <DEDUP_REMOVED lines=9> */
.L_x_135:


//--------------------- .nv.global.init           --------------------------
	.section	.nv.global.init,"aw",@progbits
.nv.global.init:
	.type		$str$22,@object
	.size		$str$22,($str$23 - $str$22)
$str$22:
        /*0000*/ 	.byte	0x6b, 0x5f, 0x74, 0x69, 0x6c, 0x65, 0x5f, 0x63, 0x6f, 0x75, 0x6e, 0x74, 0x20, 0x3e, 0x3d, 0x20
        /*0010*/ 	.byte	0x31, 0x00
	.type		$str$23,@object
	.size		$str$23,(__unnamed_1 - $str$23)
$str$23:
        /*0012*/ 	.byte	0x2f, 0x74, 0x6d, 0x70, 0x2f, 0x63, 0x75, 0x74, 0x6c, 0x61, 0x73, 0x73, 0x5f, 0x73, 0x77, 0x65
        /*0022*/ 	.byte	0x65, 0x70, 0x5f, 0x73, 0x72, 0x63, 0x2f, 0x69, 0x6e, 0x63, 0x6c, 0x75, 0x64, 0x65, 0x2f, 0x63
        /*0032*/ 	.byte	0x75, 0x74, 0x6c, 0x61, 0x73, 0x73, 0x2f, 0x67, 0x65, 0x6d, 0x6d, 0x2f, 0x63, 0x6f, 0x6c, 0x6c
        /*0042*/ 	.byte	0x65, 0x63, 0x74, 0x69, 0x76, 0x65, 0x2f, 0x73, 0x6d, 0x39, 0x30, 0x5f, 0x6d, 0x6d, 0x61, 0x5f
        /*0052*/ 	.byte	0x74, 0x6d, 0x61, 0x5f, 0x67, 0x6d, 0x6d, 0x61, 0x5f, 0x73, 0x73, 0x5f, 0x77, 0x61, 0x72, 0x70
        /*0062*/ 	.byte	0x73, 0x70, 0x65, 0x63, 0x69, 0x61, 0x6c, 0x69, 0x7a, 0x65, 0x64, 0x2e, 0x68, 0x70, 0x70, 0x00
	.type		__unnamed_1,@object
	.size		__unnamed_1,(.L_0 - __unnamed_1)
__unnamed_1:
        /*0072*/ 	.byte	0x76, 0x6f, 0x69, 0x64, 0x20, 0x63, 0x75, 0x74, 0x6c, 0x61, 0x73, 0x73, 0x3a, 0x3a, 0x67, 0x65
        /* <DEDUP_REMOVED lines=173> */
.L_0:


//--------------------- .nv.shared._ZN7cutlass13device_kernelINS_4gemm6kernel13GemmUniversalIN4cute5tupleIJiiiiEEENS1_10collective13CollectiveMmaINS1_34MainloopSm90TmaGmmaWarpSpecializedILi3ENS5_IJNS4_1CILi2EEESB_NSA_ILi1EEEEEENS1_35KernelTmaWarpSpecializedCooperativeEEENS5_IJNSA_ILi128EEENSA_ILi64EEENSA_ILi32EEEEEEaNS5_IJlSC_lEEEaSK_NS4_8TiledMMAINS4_8MMA_AtomIJNS4_4SM904GMMA26MMA_64x64x32_S32S8S8_SS_TNEEEENS4_6LayoutINS5_IJSB_SC_SC_EEENS5_IJSC_NSA_ILi0EEEST_EEEEENS5_IJNS4_10UnderscoreESW_SW_EEEEENS4_23SM90_TMA_LOAD_MULTICASTENS4_14ComposedLayoutINS4_7SwizzleILi1ELi4ELi3EEENS4_18smem_ptr_flag_bitsILi8EEENSR_INS5_IJNSA_ILi8EEESI_EEENS5_IJSI_SC_EEEEEEEvNS4_8identityESZ_S19_vS1A_EENS_8epilogue10collective6detail29Sm90TmaWarpSpecializedAdapterINS1D_15DefaultEpilogueIaSK_SK_NS1C_6thread17LinearCombinationIaLi1EiiLNS1H_9ScaleType4KindE0ELNS_15FloatRoundStyleE2EaEENS1_15EpilogueDefaultEEEEEvvEEEEvNT_6ParamsE --------------------------
	.section	.nv.shared._ZN7cutlass13device_kernelINS_4gemm6kernel13GemmUniversalIN4cute5tupleIJiiiiEEENS1_10collective13CollectiveMmaINS1_34MainloopSm90TmaGmmaWarpSpecializedILi3ENS5_IJNS4_1CILi2EEESB_NSA_ILi1EEEEEENS1_35KernelTmaWarpSpecializedCooperativeEEENS5_IJNSA_ILi128EEENSA_ILi64EEENSA_ILi32EEEEEEaNS5_IJlSC_lEEEaSK_NS4_8TiledMMAINS4_8MMA_AtomIJNS4_4SM904GMMA26MMA_64x64x32_S32S8S8_SS_TNEEEENS4_6LayoutINS5_IJSB_SC_SC_EEENS5_IJSC_NSA_ILi0EEEST_EEEEENS5_IJNS4_10UnderscoreESW_SW_EEEEENS4_23SM90_TMA_LOAD_MULTICASTENS4_14ComposedLayoutINS4_7SwizzleILi1ELi4ELi3EEENS4_18smem_ptr_flag_bitsILi8EEENSR_INS5_IJNSA_ILi8EEESI_EEENS5_IJSI_SC_EEEEEEEvNS4_8identityESZ_S19_vS1A_EENS_8epilogue10collective6detail29Sm90TmaWarpSpecializedAdapterINS1D_15DefaultEpilogueIaSK_SK_NS1C_6thread17LinearCombinationIaLi1EiiLNS1H_9ScaleType4KindE0ELNS_15FloatRoundStyleE2EaEENS1_15EpilogueDefaultEEEEEvvEEEEvNT_6ParamsE,"aw",@nobits
	.sectionflags	@""
	.align	16
	.zero		1024


//--------------------- .nv.shared.reserved.0     --------------------------
	.section	.nv.shared.reserved.0,"aw",@nobits
	.weak		__nv_reservedSMEM_offset_0_alias
	.size		__nv_reservedSMEM_offset_0_alias, 0, 0
	.other		__nv_reservedSMEM_offset_0_alias,@"STO_CUDA_RESERVED_SHARED STV_DEFAULT"
__nv_reservedSMEM_offset_0_alias:
	.zero		0


//--------------------- .nv.global                --------------------------
	.section	.nv.global,"aw",@nobits
.nv.global:
	.type		_ZN39_INTERNAL_a5fca05c_4_k_cu_781bb8d7_53404cute1_E,@object
	.size		_ZN39_INTERNAL_a5fca05c_4_k_cu_781bb8d7_53404cute1_E,(_ZN39_INTERNAL_a5fca05c_4_k_cu_781bb8d7_53404cuda3std3__45__cpo6cbeginE - _ZN39_INTERNAL_a5fca05c_4_k_cu_781bb8d7_53404cute1_E)
_ZN39_INTERNAL_a5fca05c_4_k_cu_781bb8d7_53404cute1_E:
	.zero		1
	.type		_ZN39_INTERNAL_a5fca05c_4_k_cu_781bb8d7_53404cuda3std3__45__cpo6cbeginE,@object
	.size		_ZN39_INTERNAL_a5fca05c_4_k_cu_781bb8d7_53404cuda3std3__45__cpo6cbeginE,(_ZN39_INTERNAL_a5fca05c_4_k_cu_781bb8d7_53404cuda3std3__48in_placeE - _ZN39_INTERNAL_a5fca05c_4_k_cu_781bb8d7_53404cuda3std3__45__cpo6cbeginE)
_ZN39_INTERNAL_a5fca05c_4_k_cu_781bb8d7_53404cuda3std3__45__cpo6cbeginE:
	.zero		1
	.type		_ZN39_INTERNAL_a5fca05c_4_k_cu_781bb8d7_53404cuda3std3__48in_placeE,@object
	.size		_ZN39_INTERNAL_a5fca05c_4_k_cu_781bb8d7_53404cuda3std3__48in_placeE,(_ZN39_INTERNAL_a5fca05c_4_k_cu_781bb8d7_53404cuda3std6ranges3__45__cpo9iter_moveE - _ZN39_INTERNAL_a5fca05c_4_k_cu_781bb8d7_53404cuda3std3__48in_placeE)
_ZN39_INTERNAL_a5fca05c_4_k_cu_781bb8d7_53404cuda3std3__48in_placeE:
	.zero		1
	.type		_ZN39_INTERNAL_a5fca05c_4_k_cu_781bb8d7_53404cuda3std6ranges3__45__cpo9iter_moveE,@object
	.size		_ZN39_INTERNAL_a5fca05c_4_k_cu_781bb8d7_53404cuda3std6ranges3__45__cpo9iter_moveE,(_ZN39_INTERNAL_a5fca05c_4_k_cu_781bb8d7_53404cuda3std3__45__cpo5beginE - _ZN39_INTERNAL_a5fca05c_4_k_cu_781bb8d7_53404cuda3std6ranges3__45__cpo9iter_moveE)
_ZN39_INTERNAL_a5fca05c_4_k_cu_781bb8d7_53404cuda3std6ranges3__45__cpo9iter_moveE:
	.zero		1
	.type		_ZN39_INTERNAL_a5fca05c_4_k_cu_781bb8d7_53404cuda3std3__45__cpo5beginE,@object
	.size		_ZN39_INTERNAL_a5fca05c_4_k_cu_781bb8d7_53404cuda3std3__45__cpo5beginE,(_ZN39_INTERNAL_a5fca05c_4_k_cu_781bb8d7_53404cuda3std3__441_GLOBAL__N__a5fca05c_4_k_cu_781bb8d7_53406ignoreE - _ZN39_INTERNAL_a5fca05c_4_k_cu_781bb8d7_53404cuda3std3__45__cpo5beginE)
_ZN39_INTERNAL_a5fca05c_4_k_cu_781bb8d7_53404cuda3std3__45__cpo5beginE:
	.zero		1
	.type		_ZN39_INTERNAL_a5fca05c_4_k_cu_781bb8d7_53404cuda3std3__441_GLOBAL__N__a5fca05c_4_k_cu_781bb8d7_53406ignoreE,@object
	.size		_ZN39_INTERNAL_a5fca05c_4_k_cu_781bb8d7_53404cuda3std3__441_GLOBAL__N__a5fca05c_4_k_cu_781bb8d7_53406ignoreE,(_ZN39_INTERNAL_a5fca05c_4_k_cu_781bb8d7_53404cute7productE - _ZN39_INTERNAL_a5fca05c_4_k_cu_781bb8d7_53404cuda3std3__441_GLOBAL__N__a5fca05c_4_k_cu_781bb8d7_53406ignoreE)
_ZN39_INTERNAL_a5fca05c_4_k_cu_781bb8d7_53404cuda3std3__441_GLOBAL__N__a5fca05c_4_k_cu_781bb8d7_53406ignoreE:
	.zero		1
	.type		_ZN39_INTERNAL_a5fca05c_4_k_cu_781bb8d7_53404cute7productE,@object
	.size		_ZN39_INTERNAL_a5fca05c_4_k_cu_781bb8d7_53404cute7productE,(_ZN39_INTERNAL_a5fca05c_4_k_cu_781bb8d7_53404cuda3std3__45__cpo3endE - _ZN39_INTERNAL_a5fca05c_4_k_cu_781bb8d7_53404cute7productE)
_ZN39_INTERNAL_a5fca05c_4_k_cu_781bb8d7_53404cute7productE:
	.zero		1
	.type		_ZN39_INTERNAL_a5fca05c_4_k_cu_781bb8d7_53404cuda3std3__45__cpo3endE,@object
	.size		_ZN39_INTERNAL_a5fca05c_4_k_cu_781bb8d7_53404cuda3std3__45__cpo3endE,(_ZN39_INTERNAL_a5fca05c_4_k_cu_781bb8d7_53404cuda3std3__419piecewise_constructE - _ZN39_INTERNAL_a5fca05c_4_k_cu_781bb8d7_53404cuda3std3__45__cpo3endE)
_ZN39_INTERNAL_a5fca05c_4_k_cu_781bb8d7_53404cuda3std3__45__cpo3endE:
	.zero		1
	.type		_ZN39_INTERNAL_a5fca05c_4_k_cu_781bb8d7_53404cuda3std3__419piecewise_constructE,@object
	.size		_ZN39_INTERNAL_a5fca05c_4_k_cu_781bb8d7_53404cuda3std3__419piecewise_constructE,(_ZN39_INTERNAL_a5fca05c_4_k_cu_781bb8d7_53404cuda3std3__45__cpo4cendE - _ZN39_INTERNAL_a5fca05c_4_k_cu_781bb8d7_53404cuda3std3__419piecewise_constructE)
_ZN39_INTERNAL_a5fca05c_4_k_cu_781bb8d7_53404cuda3std3__419piecewise_constructE:
	.zero		1
	.type		_ZN39_INTERNAL_a5fca05c_4_k_cu_781bb8d7_53404cuda3std3__45__cpo4cendE,@object
	.size		_ZN39_INTERNAL_a5fca05c_4_k_cu_781bb8d7_53404cuda3std3__45__cpo4cendE,(_ZN39_INTERNAL_a5fca05c_4_k_cu_781bb8d7_53404cuda3std6ranges3__45__cpo4swapE - _ZN39_INTERNAL_a5fca05c_4_k_cu_781bb8d7_53404cuda3std3__45__cpo4cendE)
_ZN39_INTERNAL_a5fca05c_4_k_cu_781bb8d7_53404cuda3std3__45__cpo4cendE:
	.zero		1
	.type		_ZN39_INTERNAL_a5fca05c_4_k_cu_781bb8d7_53404cuda3std6ranges3__45__cpo4swapE,@object
	.size		_ZN39_INTERNAL_a5fca05c_4_k_cu_781bb8d7_53404cuda3std6ranges3__45__cpo4swapE,(.L_8 - _ZN39_INTERNAL_a5fca05c_4_k_cu_781bb8d7_53404cuda3std6ranges3__45__cpo4swapE)
_ZN39_INTERNAL_a5fca05c_4_k_cu_781bb8d7_53404cuda3std6ranges3__45__cpo4swapE:
	.zero		1
.L_8:


//--------------------- .nv.constant0._ZN7cutlass13device_kernelINS_4gemm6kernel13GemmUniversalIN4cute5tupleIJiiiiEEENS1_10collective13CollectiveMmaINS1_34MainloopSm90TmaGmmaWarpSpecializedILi3ENS5_IJNS4_1CILi2EEESB_NSA_ILi1EEEEEENS1_35KernelTmaWarpSpecializedCooperativeEEENS5_IJNSA_ILi128EEENSA_ILi64EEENSA_ILi32EEEEEEaNS5_IJlSC_lEEEaSK_NS4_8TiledMMAINS4_8MMA_AtomIJNS4_4SM904GMMA26MMA_64x64x32_S32S8S8_SS_TNEEEENS4_6LayoutINS5_IJSB_SC_SC_EEENS5_IJSC_NSA_ILi0EEEST_EEEEENS5_IJNS4_10UnderscoreESW_SW_EEEEENS4_23SM90_TMA_LOAD_MULTICASTENS4_14ComposedLayoutINS4_7SwizzleILi1ELi4ELi3EEENS4_18smem_ptr_flag_bitsILi8EEENSR_INS5_IJNSA_ILi8EEESI_EEENS5_IJSI_SC_EEEEEEEvNS4_8identityESZ_S19_vS1A_EENS_8epilogue10collective6detail29Sm90TmaWarpSpecializedAdapterINS1D_15DefaultEpilogueIaSK_SK_NS1C_6thread17LinearCombinationIaLi1EiiLNS1H_9ScaleType4KindE0ELNS_15FloatRoundStyleE2EaEENS1_15EpilogueDefaultEEEEEvvEEEEvNT_6ParamsE --------------------------
	.section	.nv.constant0._ZN7cutlass13device_kernelINS_4gemm6kernel13GemmUniversalIN4cute5tupleIJiiiiEEENS1_10collective13CollectiveMmaINS1_34MainloopSm90TmaGmmaWarpSpecializedILi3ENS5_IJNS4_1CILi2EEESB_NSA_ILi1EEEEEENS1_35KernelTmaWarpSpecializedCooperativeEEENS5_IJNSA_ILi128EEENSA_ILi64EEENSA_ILi32EEEEEEaNS5_IJlSC_lEEEaSK_NS4_8TiledMMAINS4_8MMA_AtomIJNS4_4SM904GMMA26MMA_64x64x32_S32S8S8_SS_TNEEEENS4_6LayoutINS5_IJSB_SC_SC_EEENS5_IJSC_NSA_ILi0EEEST_EEEEENS5_IJNS4_10UnderscoreESW_SW_EEEEENS4_23SM90_TMA_LOAD_MULTICASTENS4_14ComposedLayoutINS4_7SwizzleILi1ELi4ELi3EEENS4_18smem_ptr_flag_bitsILi8EEENSR_INS5_IJNSA_ILi8EEESI_EEENS5_IJSI_SC_EEEEEEEvNS4_8identityESZ_S19_vS1A_EENS_8epilogue10collective6detail29Sm90TmaWarpSpecializedAdapterINS1D_15DefaultEpilogueIaSK_SK_NS1C_6thread17LinearCombinationIaLi1EiiLNS1H_9ScaleType4KindE0ELNS_15FloatRoundStyleE2EaEENS1_15EpilogueDefaultEEEEEvvEEEEvNT_6ParamsE,"a",@progbits
	.sectionflags	@""
	.align	4
.nv.constant0._ZN7cutlass13device_kernelINS_4gemm6kernel13GemmUniversalIN4cute5tupleIJiiiiEEENS1_10collective13CollectiveMmaINS1_34MainloopSm90TmaGmmaWarpSpecializedILi3ENS5_IJNS4_1CILi2EEESB_NSA_ILi1EEEEEENS1_35KernelTmaWarpSpecializedCooperativeEEENS5_IJNSA_ILi128EEENSA_ILi64EEENSA_ILi32EEEEEEaNS5_IJlSC_lEEEaSK_NS4_8TiledMMAINS4_8MMA_AtomIJNS4_4SM904GMMA26MMA_64x64x32_S32S8S8_SS_TNEEEENS4_6LayoutINS5_IJSB_SC_SC_EEENS5_IJSC_NSA_ILi0EEEST_EEEEENS5_IJNS4_10UnderscoreESW_SW_EEEEENS4_23SM90_TMA_LOAD_MULTICASTENS4_14ComposedLayoutINS4_7SwizzleILi1ELi4ELi3EEENS4_18smem_ptr_flag_bitsILi8EEENSR_INS5_IJNSA_ILi8EEESI_EEENS5_IJSI_SC_EEEEEEEvNS4_8identityESZ_S19_vS1A_EENS_8epilogue10collective6detail29Sm90TmaWarpSpecializedAdapterINS1D_15DefaultEpilogueIaSK_SK_NS1C_6thread17LinearCombinationIaLi1EiiLNS1H_9ScaleType4KindE0ELNS_15FloatRoundStyleE2EaEENS1_15EpilogueDefaultEEEEEvvEEEEvNT_6ParamsE:
	.zero		1664


//--------------------- SYMBOLS --------------------------

	.type		.nv.reservedSmem.offset0,@object
	.size		.nv.reservedSmem.offset0,0x4
	.type		__assertfail,@function
